//
// Generated by NVIDIA NVVM Compiler
//
// Compiler Build ID: CL-36424714
// Cuda compilation tools, release 13.0, V13.0.88
// Based on NVVM 20.0.0
//

.version 9.0
.target sm_100
.address_size 64

	// .globl	_Z10sgemm_smemiiifPfPKffS_
// _ZZ10sgemm_smemiiifPfPKffS_E2As has been demoted
// _ZZ10sgemm_smemiiifPfPKffS_E2Bs has been demoted

.visible .entry _Z10sgemm_smemiiifPfPKffS_(
	.param .u32 _Z10sgemm_smemiiifPfPKffS__param_0,
	.param .u32 _Z10sgemm_smemiiifPfPKffS__param_1,
	.param .u32 _Z10sgemm_smemiiifPfPKffS__param_2,
	.param .f32 _Z10sgemm_smemiiifPfPKffS__param_3,
	.param .u64 .ptr .align 1 _Z10sgemm_smemiiifPfPKffS__param_4,
	.param .u64 .ptr .align 1 _Z10sgemm_smemiiifPfPKffS__param_5,
	.param .f32 _Z10sgemm_smemiiifPfPKffS__param_6,
	.param .u64 .ptr .align 1 _Z10sgemm_smemiiifPfPKffS__param_7
)
{
	.reg .pred 	%p<137>;
	.reg .b32 	%r<735>;
	.reg .b32 	%f<987>;
	.reg .b64 	%rd<122>;
	// demoted variable
	.shared .align 4 .b8 _ZZ10sgemm_smemiiifPfPKffS_E2As[2048];
	// demoted variable
	.shared .align 4 .b8 _ZZ10sgemm_smemiiifPfPKffS_E2Bs[2048];
	ld.param.u32 	%r86, [_Z10sgemm_smemiiifPfPKffS__param_2];
	mov.u32 	%r87, %tid.y;
	mov.u32 	%r88, %tid.x;
	mov.u32 	%r89, %ntid.x;
	mad.lo.s32 	%r1, %r87, %r89, %r88;
	setp.lt.s32 	%p1, %r86, 1;
	mov.f32 	%f915, 0f00000000;
	mov.f32 	%f916, %f915;
	mov.f32 	%f917, %f915;
	mov.f32 	%f918, %f915;
	mov.f32 	%f919, %f915;
	mov.f32 	%f920, %f915;
	mov.f32 	%f921, %f915;
	mov.f32 	%f922, %f915;
	mov.f32 	%f907, %f915;
	mov.f32 	%f908, %f915;
	mov.f32 	%f909, %f915;
	mov.f32 	%f910, %f915;
	mov.f32 	%f911, %f915;
	mov.f32 	%f912, %f915;
	mov.f32 	%f913, %f915;
	mov.f32 	%f914, %f915;
	mov.f32 	%f899, %f915;
	mov.f32 	%f900, %f915;
	mov.f32 	%f901, %f915;
	mov.f32 	%f902, %f915;
	mov.f32 	%f903, %f915;
	mov.f32 	%f904, %f915;
	mov.f32 	%f905, %f915;
	mov.f32 	%f906, %f915;
	mov.f32 	%f891, %f915;
	mov.f32 	%f892, %f915;
	mov.f32 	%f893, %f915;
	mov.f32 	%f894, %f915;
	mov.f32 	%f895, %f915;
	mov.f32 	%f896, %f915;
	mov.f32 	%f897, %f915;
	mov.f32 	%f898, %f915;
	mov.f32 	%f883, %f915;
	mov.f32 	%f884, %f915;
	mov.f32 	%f885, %f915;
	mov.f32 	%f886, %f915;
	mov.f32 	%f887, %f915;
	mov.f32 	%f888, %f915;
	mov.f32 	%f889, %f915;
	mov.f32 	%f890, %f915;
	mov.f32 	%f875, %f915;
	mov.f32 	%f876, %f915;
	mov.f32 	%f877, %f915;
	mov.f32 	%f878, %f915;
	mov.f32 	%f879, %f915;
	mov.f32 	%f880, %f915;
	mov.f32 	%f881, %f915;
	mov.f32 	%f882, %f915;
	mov.f32 	%f867, %f915;
	mov.f32 	%f868, %f915;
	mov.f32 	%f869, %f915;
	mov.f32 	%f870, %f915;
	mov.f32 	%f871, %f915;
	mov.f32 	%f872, %f915;
	mov.f32 	%f873, %f915;
	mov.f32 	%f874, %f915;
	mov.f32 	%f859, %f915;
	mov.f32 	%f860, %f915;
	mov.f32 	%f861, %f915;
	mov.f32 	%f862, %f915;
	mov.f32 	%f863, %f915;
	mov.f32 	%f864, %f915;
	mov.f32 	%f865, %f915;
	mov.f32 	%f866, %f915;
	@%p1 bra 	$L__BB0_62;
	max.u32 	%r91, %r1, 496;
	sub.s32 	%r92, %r91, %r1;
	add.s32 	%r2, %r92, 15;
	mov.b32 	%r717, 0;
	mov.f32 	%f915, 0f00000000;
	shr.u32 	%r96, %r2, 4;
	add.s32 	%r97, %r96, 1;
	and.b32  	%r98, %r97, 3;
$L__BB0_2:
	setp.gt.u32 	%p2, %r1, 511;
	@%p2 bra 	$L__BB0_43;
	setp.eq.s32 	%p3, %r98, 0;
	mov.u32 	%r718, %r1;
	@%p3 bra 	$L__BB0_12;
	ld.param.u32 	%r697, [_Z10sgemm_smemiiifPfPKffS__param_2];
	ld.param.u32 	%r604, [_Z10sgemm_smemiiifPfPKffS__param_0];
	shr.u32 	%r99, %r1, 4;
	mov.u32 	%r100, %ctaid.y;
	shl.b32 	%r101, %r100, 5;
	add.s32 	%r102, %r99, %r101;
	setp.ge.u32 	%p4, %r102, %r604;
	and.b32  	%r103, %r1, 15;
	add.s32 	%r104, %r103, %r717;
	setp.ge.s32 	%p5, %r104, %r697;
	or.pred  	%p6, %p4, %p5;
	@%p6 bra 	$L__BB0_6;
	ld.param.u64 	%rd105, [_Z10sgemm_smemiiifPfPKffS__param_4];
	ld.param.u32 	%r698, [_Z10sgemm_smemiiifPfPKffS__param_2];
	mov.u32 	%r105, %tid.y;
	mov.u32 	%r106, %ntid.x;
	mov.u32 	%r107, %tid.x;
	mad.lo.s32 	%r108, %r105, %r106, %r107;
	shr.u32 	%r109, %r108, 4;
	add.s32 	%r112, %r109, %r101;
	and.b32  	%r113, %r108, 15;
	add.s32 	%r114, %r113, %r717;
	mad.lo.s32 	%r115, %r112, %r698, %r114;
	cvta.to.global.u64 	%rd13, %rd105;
	mul.wide.u32 	%rd14, %r115, 4;
	add.s64 	%rd15, %rd13, %rd14;
	ld.global.f32 	%f325, [%rd15];
	shl.b32 	%r116, %r109, 6;
	mov.u32 	%r117, _ZZ10sgemm_smemiiifPfPKffS_E2As;
	add.s32 	%r118, %r117, %r116;
	shl.b32 	%r119, %r108, 2;
	and.b32  	%r120, %r119, 60;
	add.s32 	%r121, %r118, %r120;
	st.shared.f32 	[%r121], %f325;
$L__BB0_6:
	mov.u32 	%r122, %tid.y;
	mov.u32 	%r123, %ntid.x;
	mov.u32 	%r124, %tid.x;
	mad.lo.s32 	%r5, %r122, %r123, %r124;
	add.s32 	%r718, %r5, 16;
	shr.u32 	%r125, %r2, 4;
	add.s32 	%r126, %r125, 1;
	and.b32  	%r127, %r126, 3;
	setp.eq.s32 	%p7, %r127, 1;
	@%p7 bra 	$L__BB0_12;
	ld.param.u32 	%r699, [_Z10sgemm_smemiiifPfPKffS__param_2];
	ld.param.u32 	%r605, [_Z10sgemm_smemiiifPfPKffS__param_0];
	and.b32  	%r128, %r5, 15;
	add.s32 	%r129, %r128, %r717;
	setp.ge.s32 	%p8, %r129, %r699;
	add.s32 	%r130, %r5, 16;
	shr.u32 	%r131, %r130, 4;
	add.s32 	%r134, %r131, %r101;
	setp.ge.u32 	%p9, %r134, %r605;
	or.pred  	%p10, %p9, %p8;
	@%p10 bra 	$L__BB0_9;
	ld.param.u64 	%rd106, [_Z10sgemm_smemiiifPfPKffS__param_4];
	ld.param.u32 	%r700, [_Z10sgemm_smemiiifPfPKffS__param_2];
	mov.u32 	%r135, %tid.y;
	mov.u32 	%r136, %ntid.x;
	mov.u32 	%r137, %tid.x;
	mad.lo.s32 	%r138, %r135, %r136, %r137;
	add.s32 	%r139, %r138, 16;
	shr.u32 	%r140, %r139, 4;
	mov.u32 	%r141, %ctaid.y;
	shl.b32 	%r142, %r141, 5;
	add.s32 	%r143, %r140, %r142;
	and.b32  	%r144, %r138, 15;
	add.s32 	%r145, %r144, %r717;
	mad.lo.s32 	%r146, %r143, %r700, %r145;
	cvta.to.global.u64 	%rd16, %rd106;
	mul.wide.u32 	%rd17, %r146, 4;
	add.s64 	%rd18, %rd16, %rd17;
	ld.global.f32 	%f326, [%rd18];
	shl.b32 	%r147, %r140, 6;
	mov.u32 	%r148, _ZZ10sgemm_smemiiifPfPKffS_E2As;
	add.s32 	%r149, %r148, %r147;
	shl.b32 	%r150, %r138, 2;
	and.b32  	%r151, %r150, 60;
	add.s32 	%r152, %r149, %r151;
	st.shared.f32 	[%r152], %f326;
$L__BB0_9:
	add.s32 	%r718, %r5, 32;
	setp.eq.s32 	%p11, %r127, 2;
	@%p11 bra 	$L__BB0_12;
	ld.param.u32 	%r701, [_Z10sgemm_smemiiifPfPKffS__param_2];
	ld.param.u32 	%r606, [_Z10sgemm_smemiiifPfPKffS__param_0];
	add.s32 	%r718, %r5, 48;
	setp.ge.s32 	%p12, %r129, %r701;
	add.s32 	%r161, %r5, 32;
	shr.u32 	%r162, %r161, 4;
	add.s32 	%r165, %r162, %r101;
	setp.ge.u32 	%p13, %r165, %r606;
	or.pred  	%p14, %p13, %p12;
	@%p14 bra 	$L__BB0_12;
	ld.param.u64 	%rd107, [_Z10sgemm_smemiiifPfPKffS__param_4];
	ld.param.u32 	%r702, [_Z10sgemm_smemiiifPfPKffS__param_2];
	mov.u32 	%r168, %ctaid.y;
	shl.b32 	%r169, %r168, 5;
	add.s32 	%r170, %r162, %r169;
	and.b32  	%r171, %r5, 15;
	add.s32 	%r172, %r171, %r717;
	mad.lo.s32 	%r173, %r170, %r702, %r172;
	cvta.to.global.u64 	%rd19, %rd107;
	mul.wide.u32 	%rd20, %r173, 4;
	add.s64 	%rd21, %rd19, %rd20;
	ld.global.f32 	%f327, [%rd21];
	shl.b32 	%r174, %r162, 6;
	mov.u32 	%r175, _ZZ10sgemm_smemiiifPfPKffS_E2As;
	add.s32 	%r176, %r175, %r174;
	shl.b32 	%r177, %r5, 2;
	and.b32  	%r178, %r177, 60;
	add.s32 	%r179, %r176, %r178;
	st.shared.f32 	[%r179], %f327;
$L__BB0_12:
	setp.lt.u32 	%p15, %r2, 48;
	@%p15 bra 	$L__BB0_23;
	ld.param.u32 	%r703, [_Z10sgemm_smemiiifPfPKffS__param_2];
	mov.u32 	%r180, %tid.y;
	mov.u32 	%r181, %ntid.x;
	mov.u32 	%r182, %tid.x;
	mad.lo.s32 	%r183, %r180, %r181, %r182;
	and.b32  	%r184, %r183, 15;
	add.s32 	%r185, %r184, %r717;
	add.s32 	%r186, %r718, 48;
	shr.u32 	%r187, %r186, 4;
	shl.b32 	%r188, %r187, 6;
	shl.b32 	%r189, %r183, 2;
	and.b32  	%r190, %r189, 60;
	mov.u32 	%r191, _ZZ10sgemm_smemiiifPfPKffS_E2As;
	add.s32 	%r192, %r191, %r190;
	add.s32 	%r731, %r192, %r188;
	mov.u32 	%r193, %ctaid.y;
	shl.b32 	%r194, %r193, 5;
	add.s32 	%r729, %r194, %r187;
	mad.lo.s32 	%r730, %r703, %r729, %r185;
	add.s32 	%r195, %r718, 32;
	shr.u32 	%r196, %r195, 4;
	shl.b32 	%r197, %r196, 6;
	add.s32 	%r728, %r192, %r197;
	add.s32 	%r726, %r194, %r196;
	mad.lo.s32 	%r727, %r703, %r726, %r185;
	add.s32 	%r198, %r718, 16;
	shr.u32 	%r199, %r198, 4;
	shl.b32 	%r200, %r199, 6;
	add.s32 	%r725, %r192, %r200;
	add.s32 	%r723, %r194, %r199;
	mad.lo.s32 	%r724, %r703, %r723, %r185;
	shr.u32 	%r201, %r718, 4;
	shl.b32 	%r202, %r201, 6;
	add.s32 	%r722, %r192, %r202;
	add.s32 	%r720, %r194, %r201;
	mad.lo.s32 	%r721, %r703, %r720, %r185;
$L__BB0_14:
	ld.param.u32 	%r704, [_Z10sgemm_smemiiifPfPKffS__param_2];
	ld.param.u32 	%r607, [_Z10sgemm_smemiiifPfPKffS__param_0];
	mov.u32 	%r203, %tid.y;
	mov.u32 	%r204, %ntid.x;
	mov.u32 	%r205, %tid.x;
	mad.lo.s32 	%r206, %r203, %r204, %r205;
	and.b32  	%r208, %r206, 15;
	add.s32 	%r209, %r208, %r717;
	setp.ge.s32 	%p16, %r209, %r704;
	setp.ge.u32 	%p17, %r720, %r607;
	or.pred  	%p18, %p17, %p16;
	@%p18 bra 	$L__BB0_16;
	ld.param.u64 	%rd108, [_Z10sgemm_smemiiifPfPKffS__param_4];
	cvta.to.global.u64 	%rd22, %rd108;
	mul.wide.u32 	%rd23, %r721, 4;
	add.s64 	%rd24, %rd22, %rd23;
	ld.global.f32 	%f328, [%rd24];
	st.shared.f32 	[%r722], %f328;
$L__BB0_16:
	ld.param.u32 	%r705, [_Z10sgemm_smemiiifPfPKffS__param_2];
	ld.param.u32 	%r608, [_Z10sgemm_smemiiifPfPKffS__param_0];
	mov.u32 	%r210, %tid.y;
	mov.u32 	%r211, %ntid.x;
	mov.u32 	%r212, %tid.x;
	mad.lo.s32 	%r213, %r210, %r211, %r212;
	and.b32  	%r215, %r213, 15;
	add.s32 	%r216, %r215, %r717;
	setp.ge.s32 	%p19, %r216, %r705;
	setp.ge.u32 	%p20, %r723, %r608;
	or.pred  	%p21, %p20, %p19;
	@%p21 bra 	$L__BB0_18;
	ld.param.u64 	%rd109, [_Z10sgemm_smemiiifPfPKffS__param_4];
	cvta.to.global.u64 	%rd25, %rd109;
	mul.wide.u32 	%rd26, %r724, 4;
	add.s64 	%rd27, %rd25, %rd26;
	ld.global.f32 	%f329, [%rd27];
	st.shared.f32 	[%r725], %f329;
$L__BB0_18:
	ld.param.u32 	%r706, [_Z10sgemm_smemiiifPfPKffS__param_2];
	ld.param.u32 	%r609, [_Z10sgemm_smemiiifPfPKffS__param_0];
	mov.u32 	%r217, %tid.y;
	mov.u32 	%r218, %ntid.x;
	mov.u32 	%r219, %tid.x;
	mad.lo.s32 	%r220, %r217, %r218, %r219;
	and.b32  	%r222, %r220, 15;
	add.s32 	%r223, %r222, %r717;
	setp.ge.s32 	%p22, %r223, %r706;
	setp.ge.u32 	%p23, %r726, %r609;
	or.pred  	%p24, %p23, %p22;
	@%p24 bra 	$L__BB0_20;
	ld.param.u64 	%rd110, [_Z10sgemm_smemiiifPfPKffS__param_4];
	cvta.to.global.u64 	%rd28, %rd110;
	mul.wide.u32 	%rd29, %r727, 4;
	add.s64 	%rd30, %rd28, %rd29;
	ld.global.f32 	%f330, [%rd30];
	st.shared.f32 	[%r728], %f330;
$L__BB0_20:
	ld.param.u32 	%r707, [_Z10sgemm_smemiiifPfPKffS__param_2];
	ld.param.u32 	%r610, [_Z10sgemm_smemiiifPfPKffS__param_0];
	mov.u32 	%r224, %tid.y;
	mov.u32 	%r225, %ntid.x;
	mov.u32 	%r226, %tid.x;
	mad.lo.s32 	%r227, %r224, %r225, %r226;
	and.b32  	%r229, %r227, 15;
	add.s32 	%r230, %r229, %r717;
	setp.ge.s32 	%p25, %r230, %r707;
	setp.ge.u32 	%p26, %r729, %r610;
	or.pred  	%p27, %p26, %p25;
	@%p27 bra 	$L__BB0_22;
	ld.param.u64 	%rd111, [_Z10sgemm_smemiiifPfPKffS__param_4];
	cvta.to.global.u64 	%rd31, %rd111;
	mul.wide.u32 	%rd32, %r730, 4;
	add.s64 	%rd33, %rd31, %rd32;
	ld.global.f32 	%f331, [%rd33];
	st.shared.f32 	[%r731], %f331;
$L__BB0_22:
	ld.param.u32 	%r708, [_Z10sgemm_smemiiifPfPKffS__param_2];
	add.s32 	%r47, %r718, 64;
	add.s32 	%r731, %r731, 256;
	shl.b32 	%r231, %r708, 2;
	add.s32 	%r730, %r730, %r231;
	add.s32 	%r729, %r729, 4;
	add.s32 	%r728, %r728, 256;
	add.s32 	%r727, %r727, %r231;
	add.s32 	%r726, %r726, 4;
	add.s32 	%r725, %r725, 256;
	add.s32 	%r724, %r724, %r231;
	add.s32 	%r723, %r723, 4;
	add.s32 	%r722, %r722, 256;
	add.s32 	%r721, %r721, %r231;
	add.s32 	%r720, %r720, 4;
	setp.lt.u32 	%p28, %r718, 448;
	mov.u32 	%r718, %r47;
	@%p28 bra 	$L__BB0_14;
$L__BB0_23:
	mov.u32 	%r232, %tid.y;
	mov.u32 	%r233, %ntid.x;
	mov.u32 	%r234, %tid.x;
	mad.lo.s32 	%r24, %r232, %r233, %r234;
	shr.u32 	%r235, %r2, 4;
	add.s32 	%r236, %r235, 1;
	and.b32  	%r237, %r236, 3;
	setp.eq.s32 	%p29, %r237, 0;
	mov.u32 	%r719, %r24;
	@%p29 bra 	$L__BB0_32;
	ld.param.u32 	%r709, [_Z10sgemm_smemiiifPfPKffS__param_2];
	ld.param.u32 	%r619, [_Z10sgemm_smemiiifPfPKffS__param_1];
	and.b32  	%r238, %r24, 31;
	mov.u32 	%r239, %ctaid.x;
	shl.b32 	%r241, %r239, 5;
	or.b32  	%r242, %r238, %r241;
	setp.ge.u32 	%p30, %r242, %r619;
	shr.u32 	%r243, %r24, 5;
	add.s32 	%r244, %r243, %r717;
	setp.ge.s32 	%p31, %r244, %r709;
	or.pred  	%p32, %p31, %p30;
	@%p32 bra 	$L__BB0_26;
	ld.param.u64 	%rd112, [_Z10sgemm_smemiiifPfPKffS__param_5];
	ld.param.u32 	%r620, [_Z10sgemm_smemiiifPfPKffS__param_1];
	shr.u32 	%r245, %r24, 5;
	add.s32 	%r246, %r245, %r717;
	mov.u32 	%r248, %ctaid.x;
	shl.b32 	%r249, %r248, 5;
	or.b32  	%r250, %r238, %r249;
	mad.lo.s32 	%r251, %r246, %r620, %r250;
	cvta.to.global.u64 	%rd34, %rd112;
	mul.wide.u32 	%rd35, %r251, 4;
	add.s64 	%rd36, %rd34, %rd35;
	ld.global.f32 	%f332, [%rd36];
	shl.b32 	%r252, %r245, 7;
	mov.u32 	%r253, _ZZ10sgemm_smemiiifPfPKffS_E2Bs;
	add.s32 	%r254, %r253, %r252;
	shl.b32 	%r255, %r24, 2;
	and.b32  	%r256, %r255, 124;
	add.s32 	%r257, %r254, %r256;
	st.shared.f32 	[%r257], %f332;
$L__BB0_26:
	add.s32 	%r719, %r24, 16;
	setp.eq.s32 	%p33, %r237, 1;
	@%p33 bra 	$L__BB0_32;
	ld.param.u32 	%r710, [_Z10sgemm_smemiiifPfPKffS__param_2];
	ld.param.u32 	%r621, [_Z10sgemm_smemiiifPfPKffS__param_1];
	add.s32 	%r261, %r24, 16;
	and.b32  	%r262, %r261, 31;
	or.b32  	%r265, %r262, %r241;
	setp.ge.u32 	%p34, %r265, %r621;
	shr.u32 	%r267, %r261, 5;
	add.s32 	%r268, %r267, %r717;
	setp.ge.s32 	%p35, %r268, %r710;
	or.pred  	%p36, %p35, %p34;
	@%p36 bra 	$L__BB0_29;
	ld.param.u64 	%rd113, [_Z10sgemm_smemiiifPfPKffS__param_5];
	ld.param.u32 	%r622, [_Z10sgemm_smemiiifPfPKffS__param_1];
	add.s32 	%r269, %r24, 16;
	shr.u32 	%r270, %r269, 5;
	add.s32 	%r271, %r270, %r717;
	and.b32  	%r272, %r269, 31;
	mov.u32 	%r273, %ctaid.x;
	shl.b32 	%r274, %r273, 5;
	or.b32  	%r275, %r272, %r274;
	mad.lo.s32 	%r276, %r271, %r622, %r275;
	cvta.to.global.u64 	%rd37, %rd113;
	mul.wide.u32 	%rd38, %r276, 4;
	add.s64 	%rd39, %rd37, %rd38;
	ld.global.f32 	%f333, [%rd39];
	shl.b32 	%r277, %r270, 7;
	mov.u32 	%r278, _ZZ10sgemm_smemiiifPfPKffS_E2Bs;
	add.s32 	%r279, %r278, %r277;
	shl.b32 	%r280, %r269, 2;
	and.b32  	%r281, %r280, 124;
	add.s32 	%r282, %r279, %r281;
	st.shared.f32 	[%r282], %f333;
$L__BB0_29:
	add.s32 	%r719, %r24, 32;
	setp.eq.s32 	%p37, %r237, 2;
	@%p37 bra 	$L__BB0_32;
	ld.param.u32 	%r711, [_Z10sgemm_smemiiifPfPKffS__param_2];
	ld.param.u32 	%r623, [_Z10sgemm_smemiiifPfPKffS__param_1];
	add.s32 	%r719, %r24, 48;
	mov.u32 	%r287, %ctaid.x;
	shl.b32 	%r289, %r287, 5;
	or.b32  	%r290, %r238, %r289;
	setp.ge.u32 	%p38, %r290, %r623;
	add.s32 	%r291, %r24, 32;
	shr.u32 	%r292, %r291, 5;
	add.s32 	%r293, %r292, %r717;
	setp.ge.s32 	%p39, %r293, %r711;
	or.pred  	%p40, %p39, %p38;
	@%p40 bra 	$L__BB0_32;
	ld.param.u64 	%rd114, [_Z10sgemm_smemiiifPfPKffS__param_5];
	ld.param.u32 	%r624, [_Z10sgemm_smemiiifPfPKffS__param_1];
	and.b32  	%r297, %r24, 31;
	mov.u32 	%r298, %ctaid.x;
	shl.b32 	%r299, %r298, 5;
	or.b32  	%r300, %r297, %r299;
	mad.lo.s32 	%r301, %r293, %r624, %r300;
	cvta.to.global.u64 	%rd40, %rd114;
	mul.wide.u32 	%rd41, %r301, 4;
	add.s64 	%rd42, %rd40, %rd41;
	ld.global.f32 	%f334, [%rd42];
	shl.b32 	%r302, %r292, 7;
	mov.u32 	%r303, _ZZ10sgemm_smemiiifPfPKffS_E2Bs;
	add.s32 	%r304, %r303, %r302;
	shl.b32 	%r305, %r24, 2;
	and.b32  	%r306, %r305, 124;
	add.s32 	%r307, %r304, %r306;
	st.shared.f32 	[%r307], %f334;
$L__BB0_32:
	@%p15 bra 	$L__BB0_43;
	and.b32  	%r308, %r719, 31;
	xor.b32  	%r309, %r308, 16;
	mov.u32 	%r310, %ctaid.x;
	shl.b32 	%r311, %r310, 5;
	or.b32  	%r30, %r308, %r311;
	shl.b32 	%r312, %r719, 2;
	and.b32  	%r313, %r312, 124;
	mov.u32 	%r314, _ZZ10sgemm_smemiiifPfPKffS_E2Bs;
	add.s32 	%r31, %r314, %r313;
	or.b32  	%r32, %r309, %r311;
	xor.b32  	%r315, %r313, 64;
	add.s32 	%r33, %r314, %r315;
$L__BB0_34:
	ld.param.u32 	%r712, [_Z10sgemm_smemiiifPfPKffS__param_2];
	ld.param.u32 	%r625, [_Z10sgemm_smemiiifPfPKffS__param_1];
	setp.ge.u32 	%p42, %r30, %r625;
	shr.u32 	%r316, %r719, 5;
	add.s32 	%r317, %r316, %r717;
	setp.ge.s32 	%p43, %r317, %r712;
	or.pred  	%p44, %p43, %p42;
	@%p44 bra 	$L__BB0_36;
	ld.param.u64 	%rd115, [_Z10sgemm_smemiiifPfPKffS__param_5];
	ld.param.u32 	%r626, [_Z10sgemm_smemiiifPfPKffS__param_1];
	shr.u32 	%r318, %r719, 5;
	add.s32 	%r319, %r318, %r717;
	mad.lo.s32 	%r320, %r319, %r626, %r30;
	cvta.to.global.u64 	%rd43, %rd115;
	mul.wide.u32 	%rd44, %r320, 4;
	add.s64 	%rd45, %rd43, %rd44;
	ld.global.f32 	%f335, [%rd45];
	shl.b32 	%r321, %r318, 7;
	add.s32 	%r322, %r31, %r321;
	st.shared.f32 	[%r322], %f335;
$L__BB0_36:
	ld.param.u32 	%r713, [_Z10sgemm_smemiiifPfPKffS__param_2];
	ld.param.u32 	%r627, [_Z10sgemm_smemiiifPfPKffS__param_1];
	setp.ge.u32 	%p45, %r32, %r627;
	add.s32 	%r323, %r719, 16;
	shr.u32 	%r324, %r323, 5;
	add.s32 	%r325, %r324, %r717;
	setp.ge.s32 	%p46, %r325, %r713;
	or.pred  	%p47, %p46, %p45;
	@%p47 bra 	$L__BB0_38;
	ld.param.u64 	%rd116, [_Z10sgemm_smemiiifPfPKffS__param_5];
	ld.param.u32 	%r628, [_Z10sgemm_smemiiifPfPKffS__param_1];
	add.s32 	%r326, %r719, 16;
	shr.u32 	%r327, %r326, 5;
	add.s32 	%r328, %r327, %r717;
	mad.lo.s32 	%r329, %r328, %r628, %r32;
	cvta.to.global.u64 	%rd46, %rd116;
	mul.wide.u32 	%rd47, %r329, 4;
	add.s64 	%rd48, %rd46, %rd47;
	ld.global.f32 	%f336, [%rd48];
	shl.b32 	%r330, %r327, 7;
	add.s32 	%r331, %r33, %r330;
	st.shared.f32 	[%r331], %f336;
$L__BB0_38:
	ld.param.u32 	%r714, [_Z10sgemm_smemiiifPfPKffS__param_2];
	ld.param.u32 	%r629, [_Z10sgemm_smemiiifPfPKffS__param_1];
	setp.ge.u32 	%p48, %r30, %r629;
	add.s32 	%r332, %r719, 32;
	shr.u32 	%r333, %r332, 5;
	add.s32 	%r334, %r333, %r717;
	setp.ge.s32 	%p49, %r334, %r714;
	or.pred  	%p50, %p49, %p48;
	@%p50 bra 	$L__BB0_40;
	ld.param.u64 	%rd117, [_Z10sgemm_smemiiifPfPKffS__param_5];
	ld.param.u32 	%r630, [_Z10sgemm_smemiiifPfPKffS__param_1];
	add.s32 	%r335, %r719, 32;
	shr.u32 	%r336, %r335, 5;
	add.s32 	%r337, %r336, %r717;
	mad.lo.s32 	%r338, %r337, %r630, %r30;
	cvta.to.global.u64 	%rd49, %rd117;
	mul.wide.u32 	%rd50, %r338, 4;
	add.s64 	%rd51, %rd49, %rd50;
	ld.global.f32 	%f337, [%rd51];
	shl.b32 	%r339, %r336, 7;
	add.s32 	%r340, %r31, %r339;
	st.shared.f32 	[%r340], %f337;
$L__BB0_40:
	ld.param.u32 	%r715, [_Z10sgemm_smemiiifPfPKffS__param_2];
	ld.param.u32 	%r631, [_Z10sgemm_smemiiifPfPKffS__param_1];
	setp.ge.u32 	%p51, %r32, %r631;
	add.s32 	%r341, %r719, 48;
	shr.u32 	%r342, %r341, 5;
	add.s32 	%r343, %r342, %r717;
	setp.ge.s32 	%p52, %r343, %r715;
	or.pred  	%p53, %p52, %p51;
	@%p53 bra 	$L__BB0_42;
	ld.param.u64 	%rd118, [_Z10sgemm_smemiiifPfPKffS__param_5];
	ld.param.u32 	%r632, [_Z10sgemm_smemiiifPfPKffS__param_1];
	add.s32 	%r344, %r719, 48;
	shr.u32 	%r345, %r344, 5;
	add.s32 	%r346, %r345, %r717;
	mad.lo.s32 	%r347, %r346, %r632, %r32;
	cvta.to.global.u64 	%rd52, %rd118;
	mul.wide.u32 	%rd53, %r347, 4;
	add.s64 	%rd54, %rd52, %rd53;
	ld.global.f32 	%f338, [%rd54];
	shl.b32 	%r348, %r345, 7;
	add.s32 	%r349, %r33, %r348;
	st.shared.f32 	[%r349], %f338;
$L__BB0_42:
	add.s32 	%r61, %r719, 64;
	setp.lt.u32 	%p54, %r719, 448;
	mov.u32 	%r719, %r61;
	@%p54 bra 	$L__BB0_34;
$L__BB0_43:
	bar.sync 	0;
	mov.b32 	%r734, 0;
$L__BB0_44:
	mov.u32 	%r351, %tid.y;
	mov.u32 	%r352, %ntid.x;
	mov.u32 	%r353, %tid.x;
	mad.lo.s32 	%r354, %r351, %r352, %r353;
	setp.gt.u32 	%p55, %r354, 15;
	@%p55 bra 	$L__BB0_46;
	shl.b32 	%r355, %r734, 2;
	mov.u32 	%r356, _ZZ10sgemm_smemiiifPfPKffS_E2As;
	add.s32 	%r357, %r356, %r355;
	shl.b32 	%r362, %r354, 7;
	and.b32  	%r363, %r362, 536870400;
	add.s32 	%r364, %r357, %r363;
	ld.shared.f32 	%f339, [%r364];
	shl.b32 	%r365, %r734, 7;
	mov.u32 	%r366, _ZZ10sgemm_smemiiifPfPKffS_E2Bs;
	add.s32 	%r367, %r366, %r365;
	shl.b32 	%r368, %r354, 5;
	and.b32  	%r369, %r368, 96;
	add.s32 	%r370, %r367, %r369;
	ld.shared.f32 	%f340, [%r370];
	fma.rn.f32 	%f866, %f339, %f340, %f866;
	ld.shared.f32 	%f341, [%r370+4];
	fma.rn.f32 	%f865, %f339, %f341, %f865;
	ld.shared.f32 	%f342, [%r370+8];
	fma.rn.f32 	%f864, %f339, %f342, %f864;
	ld.shared.f32 	%f343, [%r370+12];
	fma.rn.f32 	%f863, %f339, %f343, %f863;
	ld.shared.f32 	%f344, [%r370+16];
	fma.rn.f32 	%f862, %f339, %f344, %f862;
	ld.shared.f32 	%f345, [%r370+20];
	fma.rn.f32 	%f861, %f339, %f345, %f861;
	ld.shared.f32 	%f346, [%r370+24];
	fma.rn.f32 	%f860, %f339, %f346, %f860;
	ld.shared.f32 	%f347, [%r370+28];
	fma.rn.f32 	%f859, %f339, %f347, %f859;
$L__BB0_46:
	shl.b32 	%r375, %r354, 1;
	and.b32  	%r376, %r375, 8388600;
	setp.gt.u32 	%p56, %r376, 30;
	@%p56 bra 	$L__BB0_48;
	shl.b32 	%r377, %r734, 2;
	mov.u32 	%r378, _ZZ10sgemm_smemiiifPfPKffS_E2As;
	add.s32 	%r379, %r378, %r377;
	shl.b32 	%r384, %r354, 7;
	and.b32  	%r385, %r384, 536870400;
	add.s32 	%r386, %r379, %r385;
	ld.shared.f32 	%f348, [%r386+64];
	shl.b32 	%r387, %r734, 7;
	mov.u32 	%r388, _ZZ10sgemm_smemiiifPfPKffS_E2Bs;
	add.s32 	%r389, %r388, %r387;
	shl.b32 	%r390, %r354, 5;
	and.b32  	%r391, %r390, 96;
	add.s32 	%r392, %r389, %r391;
	ld.shared.f32 	%f349, [%r392];
	fma.rn.f32 	%f874, %f348, %f349, %f874;
	ld.shared.f32 	%f350, [%r392+4];
	fma.rn.f32 	%f873, %f348, %f350, %f873;
	ld.shared.f32 	%f351, [%r392+8];
	fma.rn.f32 	%f872, %f348, %f351, %f872;
	ld.shared.f32 	%f352, [%r392+12];
	fma.rn.f32 	%f871, %f348, %f352, %f871;
	ld.shared.f32 	%f353, [%r392+16];
	fma.rn.f32 	%f870, %f348, %f353, %f870;
	ld.shared.f32 	%f354, [%r392+20];
	fma.rn.f32 	%f869, %f348, %f354, %f869;
	ld.shared.f32 	%f355, [%r392+24];
	fma.rn.f32 	%f868, %f348, %f355, %f868;
	ld.shared.f32 	%f356, [%r392+28];
	fma.rn.f32 	%f867, %f348, %f356, %f867;
$L__BB0_48:
	setp.gt.u32 	%p57, %r376, 29;
	@%p57 bra 	$L__BB0_50;
	shl.b32 	%r399, %r734, 2;
	mov.u32 	%r400, _ZZ10sgemm_smemiiifPfPKffS_E2As;
	add.s32 	%r401, %r400, %r399;
	shl.b32 	%r406, %r354, 7;
	and.b32  	%r407, %r406, 536870400;
	add.s32 	%r408, %r401, %r407;
	ld.shared.f32 	%f357, [%r408+128];
	shl.b32 	%r409, %r734, 7;
	mov.u32 	%r410, _ZZ10sgemm_smemiiifPfPKffS_E2Bs;
	add.s32 	%r411, %r410, %r409;
	shl.b32 	%r412, %r354, 5;
	and.b32  	%r413, %r412, 96;
	add.s32 	%r414, %r411, %r413;
	ld.shared.f32 	%f358, [%r414];
	fma.rn.f32 	%f882, %f357, %f358, %f882;
	ld.shared.f32 	%f359, [%r414+4];
	fma.rn.f32 	%f881, %f357, %f359, %f881;
	ld.shared.f32 	%f360, [%r414+8];
	fma.rn.f32 	%f880, %f357, %f360, %f880;
	ld.shared.f32 	%f361, [%r414+12];
	fma.rn.f32 	%f879, %f357, %f361, %f879;
	ld.shared.f32 	%f362, [%r414+16];
	fma.rn.f32 	%f878, %f357, %f362, %f878;
	ld.shared.f32 	%f363, [%r414+20];
	fma.rn.f32 	%f877, %f357, %f363, %f877;
	ld.shared.f32 	%f364, [%r414+24];
	fma.rn.f32 	%f876, %f357, %f364, %f876;
	ld.shared.f32 	%f365, [%r414+28];
	fma.rn.f32 	%f875, %f357, %f365, %f875;
$L__BB0_50:
	setp.gt.u32 	%p58, %r376, 28;
	@%p58 bra 	$L__BB0_52;
	shl.b32 	%r421, %r734, 2;
	mov.u32 	%r422, _ZZ10sgemm_smemiiifPfPKffS_E2As;
	add.s32 	%r423, %r422, %r421;
	shl.b32 	%r428, %r354, 7;
	and.b32  	%r429, %r428, 536870400;
	add.s32 	%r430, %r423, %r429;
	ld.shared.f32 	%f366, [%r430+192];
	shl.b32 	%r431, %r734, 7;
	mov.u32 	%r432, _ZZ10sgemm_smemiiifPfPKffS_E2Bs;
	add.s32 	%r433, %r432, %r431;
	shl.b32 	%r434, %r354, 5;
	and.b32  	%r435, %r434, 96;
	add.s32 	%r436, %r433, %r435;
	ld.shared.f32 	%f367, [%r436];
	fma.rn.f32 	%f890, %f366, %f367, %f890;
	ld.shared.f32 	%f368, [%r436+4];
	fma.rn.f32 	%f889, %f366, %f368, %f889;
	ld.shared.f32 	%f369, [%r436+8];
	fma.rn.f32 	%f888, %f366, %f369, %f888;
	ld.shared.f32 	%f370, [%r436+12];
	fma.rn.f32 	%f887, %f366, %f370, %f887;
	ld.shared.f32 	%f371, [%r436+16];
	fma.rn.f32 	%f886, %f366, %f371, %f886;
	ld.shared.f32 	%f372, [%r436+20];
	fma.rn.f32 	%f885, %f366, %f372, %f885;
	ld.shared.f32 	%f373, [%r436+24];
	fma.rn.f32 	%f884, %f366, %f373, %f884;
	ld.shared.f32 	%f374, [%r436+28];
	fma.rn.f32 	%f883, %f366, %f374, %f883;
$L__BB0_52:
	setp.gt.u32 	%p59, %r376, 27;
	@%p59 bra 	$L__BB0_54;
	shl.b32 	%r443, %r734, 2;
	mov.u32 	%r444, _ZZ10sgemm_smemiiifPfPKffS_E2As;
	add.s32 	%r445, %r444, %r443;
	shl.b32 	%r450, %r354, 7;
	and.b32  	%r451, %r450, 536870400;
	add.s32 	%r452, %r445, %r451;
	ld.shared.f32 	%f375, [%r452+256];
	shl.b32 	%r453, %r734, 7;
	mov.u32 	%r454, _ZZ10sgemm_smemiiifPfPKffS_E2Bs;
	add.s32 	%r455, %r454, %r453;
	shl.b32 	%r456, %r354, 5;
	and.b32  	%r457, %r456, 96;
	add.s32 	%r458, %r455, %r457;
	ld.shared.f32 	%f376, [%r458];
	fma.rn.f32 	%f898, %f375, %f376, %f898;
	ld.shared.f32 	%f377, [%r458+4];
	fma.rn.f32 	%f897, %f375, %f377, %f897;
	ld.shared.f32 	%f378, [%r458+8];
	fma.rn.f32 	%f896, %f375, %f378, %f896;
	ld.shared.f32 	%f379, [%r458+12];
	fma.rn.f32 	%f895, %f375, %f379, %f895;
	ld.shared.f32 	%f380, [%r458+16];
	fma.rn.f32 	%f894, %f375, %f380, %f894;
	ld.shared.f32 	%f381, [%r458+20];
	fma.rn.f32 	%f893, %f375, %f381, %f893;
	ld.shared.f32 	%f382, [%r458+24];
	fma.rn.f32 	%f892, %f375, %f382, %f892;
	ld.shared.f32 	%f383, [%r458+28];
	fma.rn.f32 	%f891, %f375, %f383, %f891;
$L__BB0_54:
	setp.gt.u32 	%p60, %r376, 26;
	@%p60 bra 	$L__BB0_56;
	shl.b32 	%r465, %r734, 2;
	mov.u32 	%r466, _ZZ10sgemm_smemiiifPfPKffS_E2As;
	add.s32 	%r467, %r466, %r465;
	shl.b32 	%r472, %r354, 7;
	and.b32  	%r473, %r472, 536870400;
	add.s32 	%r474, %r467, %r473;
	ld.shared.f32 	%f384, [%r474+320];
	shl.b32 	%r475, %r734, 7;
	mov.u32 	%r476, _ZZ10sgemm_smemiiifPfPKffS_E2Bs;
	add.s32 	%r477, %r476, %r475;
	shl.b32 	%r478, %r354, 5;
	and.b32  	%r479, %r478, 96;
	add.s32 	%r480, %r477, %r479;
	ld.shared.f32 	%f385, [%r480];
	fma.rn.f32 	%f906, %f384, %f385, %f906;
	ld.shared.f32 	%f386, [%r480+4];
	fma.rn.f32 	%f905, %f384, %f386, %f905;
	ld.shared.f32 	%f387, [%r480+8];
	fma.rn.f32 	%f904, %f384, %f387, %f904;
	ld.shared.f32 	%f388, [%r480+12];
	fma.rn.f32 	%f903, %f384, %f388, %f903;
	ld.shared.f32 	%f389, [%r480+16];
	fma.rn.f32 	%f902, %f384, %f389, %f902;
	ld.shared.f32 	%f390, [%r480+20];
	fma.rn.f32 	%f901, %f384, %f390, %f901;
	ld.shared.f32 	%f391, [%r480+24];
	fma.rn.f32 	%f900, %f384, %f391, %f900;
	ld.shared.f32 	%f392, [%r480+28];
	fma.rn.f32 	%f899, %f384, %f392, %f899;
$L__BB0_56:
	setp.gt.u32 	%p61, %r376, 25;
	@%p61 bra 	$L__BB0_58;
	shl.b32 	%r487, %r734, 2;
	mov.u32 	%r488, _ZZ10sgemm_smemiiifPfPKffS_E2As;
	add.s32 	%r489, %r488, %r487;
	shl.b32 	%r494, %r354, 7;
	and.b32  	%r495, %r494, 536870400;
	add.s32 	%r496, %r489, %r495;
	ld.shared.f32 	%f393, [%r496+384];
	shl.b32 	%r497, %r734, 7;
	mov.u32 	%r498, _ZZ10sgemm_smemiiifPfPKffS_E2Bs;
	add.s32 	%r499, %r498, %r497;
	shl.b32 	%r500, %r354, 5;
	and.b32  	%r501, %r500, 96;
	add.s32 	%r502, %r499, %r501;
	ld.shared.f32 	%f394, [%r502];
	fma.rn.f32 	%f914, %f393, %f394, %f914;
	ld.shared.f32 	%f395, [%r502+4];
	fma.rn.f32 	%f913, %f393, %f395, %f913;
	ld.shared.f32 	%f396, [%r502+8];
	fma.rn.f32 	%f912, %f393, %f396, %f912;
	ld.shared.f32 	%f397, [%r502+12];
	fma.rn.f32 	%f911, %f393, %f397, %f911;
	ld.shared.f32 	%f398, [%r502+16];
	fma.rn.f32 	%f910, %f393, %f398, %f910;
	ld.shared.f32 	%f399, [%r502+20];
	fma.rn.f32 	%f909, %f393, %f399, %f909;
	ld.shared.f32 	%f400, [%r502+24];
	fma.rn.f32 	%f908, %f393, %f400, %f908;
	ld.shared.f32 	%f401, [%r502+28];
	fma.rn.f32 	%f907, %f393, %f401, %f907;
$L__BB0_58:
	setp.gt.u32 	%p62, %r376, 24;
	@%p62 bra 	$L__BB0_60;
	shl.b32 	%r508, %r734, 2;
	mov.u32 	%r509, _ZZ10sgemm_smemiiifPfPKffS_E2As;
	add.s32 	%r510, %r509, %r508;
	shl.b32 	%r511, %r354, 7;
	and.b32  	%r512, %r511, 536870400;
	add.s32 	%r513, %r510, %r512;
	ld.shared.f32 	%f402, [%r513+448];
	shl.b32 	%r514, %r734, 7;
	mov.u32 	%r515, _ZZ10sgemm_smemiiifPfPKffS_E2Bs;
	add.s32 	%r516, %r515, %r514;
	shl.b32 	%r517, %r354, 5;
	and.b32  	%r518, %r517, 96;
	add.s32 	%r519, %r516, %r518;
	ld.shared.f32 	%f403, [%r519];
	fma.rn.f32 	%f922, %f402, %f403, %f922;
	ld.shared.f32 	%f404, [%r519+4];
	fma.rn.f32 	%f921, %f402, %f404, %f921;
	ld.shared.f32 	%f405, [%r519+8];
	fma.rn.f32 	%f920, %f402, %f405, %f920;
	ld.shared.f32 	%f406, [%r519+12];
	fma.rn.f32 	%f919, %f402, %f406, %f919;
	ld.shared.f32 	%f407, [%r519+16];
	fma.rn.f32 	%f918, %f402, %f407, %f918;
	ld.shared.f32 	%f408, [%r519+20];
	fma.rn.f32 	%f917, %f402, %f408, %f917;
	ld.shared.f32 	%f409, [%r519+24];
	fma.rn.f32 	%f916, %f402, %f409, %f916;
	ld.shared.f32 	%f410, [%r519+28];
	fma.rn.f32 	%f915, %f402, %f410, %f915;
$L__BB0_60:
	add.s32 	%r734, %r734, 1;
	setp.ne.s32 	%p63, %r734, 16;
	@%p63 bra 	$L__BB0_44;
	ld.param.u32 	%r716, [_Z10sgemm_smemiiifPfPKffS__param_2];
	bar.sync 	0;
	add.s32 	%r717, %r717, 16;
	setp.lt.s32 	%p64, %r717, %r716;
	@%p64 bra 	$L__BB0_2;
$L__BB0_62:
	ld.param.u32 	%r611, [_Z10sgemm_smemiiifPfPKffS__param_0];
	mov.u32 	%r520, %tid.y;
	mov.u32 	%r521, %ntid.x;
	mov.u32 	%r522, %tid.x;
	mad.lo.s32 	%r523, %r520, %r521, %r522;
	shl.b32 	%r524, %r523, 3;
	and.b32  	%r525, %r524, 24;
	mov.u32 	%r526, %ctaid.x;
	shl.b32 	%r527, %r526, 5;
	or.b32  	%r66, %r525, %r527;
	shl.b32 	%r528, %r523, 1;
	and.b32  	%r529, %r528, 8388600;
	mov.u32 	%r530, %ctaid.y;
	shl.b32 	%r531, %r530, 5;
	add.s32 	%r67, %r529, %r531;
	setp.ge.s32 	%p65, %r67, %r611;
	@%p65 bra 	$L__BB0_79;
	ld.param.u32 	%r633, [_Z10sgemm_smemiiifPfPKffS__param_1];
	mul.lo.s32 	%r68, %r67, %r633;
	setp.ge.s32 	%p66, %r66, %r633;
	@%p66 bra 	$L__BB0_65;
	ld.param.u64 	%rd119, [_Z10sgemm_smemiiifPfPKffS__param_7];
	ld.param.f32 	%f667, [_Z10sgemm_smemiiifPfPKffS__param_6];
	ld.param.f32 	%f603, [_Z10sgemm_smemiiifPfPKffS__param_3];
	add.s32 	%r532, %r66, %r68;
	cvta.to.global.u64 	%rd55, %rd119;
	mul.wide.s32 	%rd56, %r532, 4;
	add.s64 	%rd57, %rd55, %rd56;
	ld.global.f32 	%f411, [%rd57];
	mul.f32 	%f412, %f667, %f411;
	fma.rn.f32 	%f413, %f603, %f866, %f412;
	st.global.f32 	[%rd57], %f413;
$L__BB0_65:
	ld.param.u64 	%rd120, [_Z10sgemm_smemiiifPfPKffS__param_7];
	ld.param.u32 	%r634, [_Z10sgemm_smemiiifPfPKffS__param_1];
	add.s32 	%r533, %r66, 1;
	setp.ge.s32 	%p67, %r533, %r634;
	cvt.s64.s32 	%rd58, %r68;
	cvt.s64.s32 	%rd59, %r66;
	add.s64 	%rd60, %rd59, %rd58;
	cvta.to.global.u64 	%rd61, %rd120;
	shl.b64 	%rd62, %rd60, 2;
	add.s64 	%rd1, %rd61, %rd62;
	@%p67 bra 	$L__BB0_67;
	ld.param.f32 	%f668, [_Z10sgemm_smemiiifPfPKffS__param_6];
	ld.param.f32 	%f604, [_Z10sgemm_smemiiifPfPKffS__param_3];
	ld.global.f32 	%f414, [%rd1+4];
	mul.f32 	%f415, %f668, %f414;
	fma.rn.f32 	%f416, %f604, %f865, %f415;
	st.global.f32 	[%rd1+4], %f416;
$L__BB0_67:
	ld.param.u32 	%r635, [_Z10sgemm_smemiiifPfPKffS__param_1];
	add.s32 	%r534, %r66, 2;
	setp.ge.s32 	%p68, %r534, %r635;
	@%p68 bra 	$L__BB0_69;
	ld.param.f32 	%f669, [_Z10sgemm_smemiiifPfPKffS__param_6];
	ld.param.f32 	%f605, [_Z10sgemm_smemiiifPfPKffS__param_3];
	ld.global.f32 	%f417, [%rd1+8];
	mul.f32 	%f418, %f669, %f417;
	fma.rn.f32 	%f419, %f605, %f864, %f418;
	st.global.f32 	[%rd1+8], %f419;
$L__BB0_69:
	ld.param.u32 	%r636, [_Z10sgemm_smemiiifPfPKffS__param_1];
	add.s32 	%r535, %r66, 3;
	setp.ge.s32 	%p69, %r535, %r636;
	@%p69 bra 	$L__BB0_71;
	ld.param.f32 	%f670, [_Z10sgemm_smemiiifPfPKffS__param_6];
	ld.param.f32 	%f606, [_Z10sgemm_smemiiifPfPKffS__param_3];
	ld.global.f32 	%f420, [%rd1+12];
	mul.f32 	%f421, %f670, %f420;
	fma.rn.f32 	%f422, %f606, %f863, %f421;
	st.global.f32 	[%rd1+12], %f422;
$L__BB0_71:
	ld.param.u32 	%r637, [_Z10sgemm_smemiiifPfPKffS__param_1];
	add.s32 	%r536, %r66, 4;
	setp.ge.s32 	%p70, %r536, %r637;
	@%p70 bra 	$L__BB0_73;
	ld.param.f32 	%f671, [_Z10sgemm_smemiiifPfPKffS__param_6];
	ld.param.f32 	%f607, [_Z10sgemm_smemiiifPfPKffS__param_3];
	ld.global.f32 	%f423, [%rd1+16];
	mul.f32 	%f424, %f671, %f423;
	fma.rn.f32 	%f425, %f607, %f862, %f424;
	st.global.f32 	[%rd1+16], %f425;
$L__BB0_73:
	ld.param.u32 	%r638, [_Z10sgemm_smemiiifPfPKffS__param_1];
	add.s32 	%r537, %r66, 5;
	setp.ge.s32 	%p71, %r537, %r638;
	@%p71 bra 	$L__BB0_75;
	ld.param.f32 	%f672, [_Z10sgemm_smemiiifPfPKffS__param_6];
	ld.param.f32 	%f608, [_Z10sgemm_smemiiifPfPKffS__param_3];
	ld.global.f32 	%f426, [%rd1+20];
	mul.f32 	%f427, %f672, %f426;
	fma.rn.f32 	%f428, %f608, %f861, %f427;
	st.global.f32 	[%rd1+20], %f428;
$L__BB0_75:
	ld.param.u32 	%r639, [_Z10sgemm_smemiiifPfPKffS__param_1];
	add.s32 	%r538, %r66, 6;
	setp.ge.s32 	%p72, %r538, %r639;
	@%p72 bra 	$L__BB0_77;
	ld.param.f32 	%f673, [_Z10sgemm_smemiiifPfPKffS__param_6];
	ld.param.f32 	%f609, [_Z10sgemm_smemiiifPfPKffS__param_3];
	ld.global.f32 	%f429, [%rd1+24];
	mul.f32 	%f430, %f673, %f429;
	fma.rn.f32 	%f431, %f609, %f860, %f430;
	st.global.f32 	[%rd1+24], %f431;
$L__BB0_77:
	ld.param.u32 	%r640, [_Z10sgemm_smemiiifPfPKffS__param_1];
	add.s32 	%r539, %r66, 7;
	setp.ge.s32 	%p73, %r539, %r640;
	@%p73 bra 	$L__BB0_79;
	ld.param.f32 	%f674, [_Z10sgemm_smemiiifPfPKffS__param_6];
	ld.param.f32 	%f610, [_Z10sgemm_smemiiifPfPKffS__param_3];
	ld.global.f32 	%f432, [%rd1+28];
	mul.f32 	%f433, %f674, %f432;
	fma.rn.f32 	%f434, %f610, %f859, %f433;
	st.global.f32 	[%rd1+28], %f434;
$L__BB0_79:
	ld.param.u64 	%rd121, [_Z10sgemm_smemiiifPfPKffS__param_7];
	ld.param.u32 	%r612, [_Z10sgemm_smemiiifPfPKffS__param_0];
	cvta.to.global.u64 	%rd2, %rd121;
	or.b32  	%r70, %r67, 1;
	setp.ge.s32 	%p74, %r70, %r612;
	@%p74 bra 	$L__BB0_96;
	ld.param.u32 	%r641, [_Z10sgemm_smemiiifPfPKffS__param_1];
	mul.lo.s32 	%r71, %r70, %r641;
	setp.ge.s32 	%p75, %r66, %r641;
	@%p75 bra 	$L__BB0_82;
	ld.param.f32 	%f675, [_Z10sgemm_smemiiifPfPKffS__param_6];
	ld.param.f32 	%f611, [_Z10sgemm_smemiiifPfPKffS__param_3];
	add.s32 	%r548, %r66, %r71;
	mul.wide.s32 	%rd63, %r548, 4;
	add.s64 	%rd64, %rd2, %rd63;
	ld.global.f32 	%f435, [%rd64];
	mul.f32 	%f436, %f675, %f435;
	fma.rn.f32 	%f437, %f611, %f874, %f436;
	st.global.f32 	[%rd64], %f437;
$L__BB0_82:
	ld.param.u32 	%r642, [_Z10sgemm_smemiiifPfPKffS__param_1];
	add.s32 	%r549, %r66, 1;
	setp.ge.s32 	%p76, %r549, %r642;
	cvt.s64.s32 	%rd65, %r71;
	cvt.s64.s32 	%rd66, %r66;
	add.s64 	%rd67, %rd66, %rd65;
	shl.b64 	%rd68, %rd67, 2;
	add.s64 	%rd3, %rd2, %rd68;
	@%p76 bra 	$L__BB0_84;
	ld.param.f32 	%f676, [_Z10sgemm_smemiiifPfPKffS__param_6];
	ld.param.f32 	%f612, [_Z10sgemm_smemiiifPfPKffS__param_3];
	ld.global.f32 	%f438, [%rd3+4];
	mul.f32 	%f439, %f676, %f438;
	fma.rn.f32 	%f440, %f612, %f873, %f439;
	st.global.f32 	[%rd3+4], %f440;
$L__BB0_84:
	ld.param.u32 	%r643, [_Z10sgemm_smemiiifPfPKffS__param_1];
	add.s32 	%r550, %r66, 2;
	setp.ge.s32 	%p77, %r550, %r643;
	@%p77 bra 	$L__BB0_86;
	ld.param.f32 	%f677, [_Z10sgemm_smemiiifPfPKffS__param_6];
	ld.param.f32 	%f613, [_Z10sgemm_smemiiifPfPKffS__param_3];
	ld.global.f32 	%f441, [%rd3+8];
	mul.f32 	%f442, %f677, %f441;
	fma.rn.f32 	%f443, %f613, %f872, %f442;
	st.global.f32 	[%rd3+8], %f443;
$L__BB0_86:
	ld.param.u32 	%r644, [_Z10sgemm_smemiiifPfPKffS__param_1];
	add.s32 	%r551, %r66, 3;
	setp.ge.s32 	%p78, %r551, %r644;
	@%p78 bra 	$L__BB0_88;
	ld.param.f32 	%f678, [_Z10sgemm_smemiiifPfPKffS__param_6];
	ld.param.f32 	%f614, [_Z10sgemm_smemiiifPfPKffS__param_3];
	ld.global.f32 	%f444, [%rd3+12];
	mul.f32 	%f445, %f678, %f444;
	fma.rn.f32 	%f446, %f614, %f871, %f445;
	st.global.f32 	[%rd3+12], %f446;
$L__BB0_88:
	ld.param.u32 	%r645, [_Z10sgemm_smemiiifPfPKffS__param_1];
	add.s32 	%r552, %r66, 4;
	setp.ge.s32 	%p79, %r552, %r645;
	@%p79 bra 	$L__BB0_90;
	ld.param.f32 	%f679, [_Z10sgemm_smemiiifPfPKffS__param_6];
	ld.param.f32 	%f615, [_Z10sgemm_smemiiifPfPKffS__param_3];
	ld.global.f32 	%f447, [%rd3+16];
	mul.f32 	%f448, %f679, %f447;
	fma.rn.f32 	%f449, %f615, %f870, %f448;
	st.global.f32 	[%rd3+16], %f449;
$L__BB0_90:
	ld.param.u32 	%r646, [_Z10sgemm_smemiiifPfPKffS__param_1];
	add.s32 	%r553, %r66, 5;
	setp.ge.s32 	%p80, %r553, %r646;
	@%p80 bra 	$L__BB0_92;
	ld.param.f32 	%f680, [_Z10sgemm_smemiiifPfPKffS__param_6];
	ld.param.f32 	%f616, [_Z10sgemm_smemiiifPfPKffS__param_3];
	ld.global.f32 	%f450, [%rd3+20];
	mul.f32 	%f451, %f680, %f450;
	fma.rn.f32 	%f452, %f616, %f869, %f451;
	st.global.f32 	[%rd3+20], %f452;
$L__BB0_92:
	ld.param.u32 	%r647, [_Z10sgemm_smemiiifPfPKffS__param_1];
	add.s32 	%r554, %r66, 6;
	setp.ge.s32 	%p81, %r554, %r647;
	@%p81 bra 	$L__BB0_94;
	ld.param.f32 	%f681, [_Z10sgemm_smemiiifPfPKffS__param_6];
	ld.param.f32 	%f617, [_Z10sgemm_smemiiifPfPKffS__param_3];
	ld.global.f32 	%f453, [%rd3+24];
	mul.f32 	%f454, %f681, %f453;
	fma.rn.f32 	%f455, %f617, %f868, %f454;
	st.global.f32 	[%rd3+24], %f455;
$L__BB0_94:
	ld.param.u32 	%r648, [_Z10sgemm_smemiiifPfPKffS__param_1];
	add.s32 	%r555, %r66, 7;
	setp.ge.s32 	%p82, %r555, %r648;
	@%p82 bra 	$L__BB0_96;
	ld.param.f32 	%f682, [_Z10sgemm_smemiiifPfPKffS__param_6];
	ld.param.f32 	%f618, [_Z10sgemm_smemiiifPfPKffS__param_3];
	ld.global.f32 	%f456, [%rd3+28];
	mul.f32 	%f457, %f682, %f456;
	fma.rn.f32 	%f458, %f618, %f867, %f457;
	st.global.f32 	[%rd3+28], %f458;
$L__BB0_96:
	ld.param.u32 	%r613, [_Z10sgemm_smemiiifPfPKffS__param_0];
	add.s32 	%r72, %r67, 2;
	setp.ge.s32 	%p83, %r72, %r613;
	@%p83 bra 	$L__BB0_113;
	ld.param.u32 	%r649, [_Z10sgemm_smemiiifPfPKffS__param_1];
	mul.lo.s32 	%r73, %r72, %r649;
	setp.ge.s32 	%p84, %r66, %r649;
	@%p84 bra 	$L__BB0_99;
	ld.param.f32 	%f683, [_Z10sgemm_smemiiifPfPKffS__param_6];
	ld.param.f32 	%f619, [_Z10sgemm_smemiiifPfPKffS__param_3];
	add.s32 	%r556, %r66, %r73;
	mul.wide.s32 	%rd69, %r556, 4;
	add.s64 	%rd70, %rd2, %rd69;
	ld.global.f32 	%f459, [%rd70];
	mul.f32 	%f460, %f683, %f459;
	fma.rn.f32 	%f461, %f619, %f882, %f460;
	st.global.f32 	[%rd70], %f461;
$L__BB0_99:
	ld.param.u32 	%r650, [_Z10sgemm_smemiiifPfPKffS__param_1];
	add.s32 	%r557, %r66, 1;
	setp.ge.s32 	%p85, %r557, %r650;
	cvt.s64.s32 	%rd71, %r73;
	cvt.s64.s32 	%rd72, %r66;
	add.s64 	%rd73, %rd72, %rd71;
	shl.b64 	%rd74, %rd73, 2;
	add.s64 	%rd4, %rd2, %rd74;
	@%p85 bra 	$L__BB0_101;
	ld.param.f32 	%f684, [_Z10sgemm_smemiiifPfPKffS__param_6];
	ld.param.f32 	%f620, [_Z10sgemm_smemiiifPfPKffS__param_3];
	ld.global.f32 	%f462, [%rd4+4];
	mul.f32 	%f463, %f684, %f462;
	fma.rn.f32 	%f464, %f620, %f881, %f463;
	st.global.f32 	[%rd4+4], %f464;
$L__BB0_101:
	ld.param.u32 	%r651, [_Z10sgemm_smemiiifPfPKffS__param_1];
	add.s32 	%r558, %r66, 2;
	setp.ge.s32 	%p86, %r558, %r651;
	@%p86 bra 	$L__BB0_103;
	ld.param.f32 	%f685, [_Z10sgemm_smemiiifPfPKffS__param_6];
	ld.param.f32 	%f621, [_Z10sgemm_smemiiifPfPKffS__param_3];
	ld.global.f32 	%f465, [%rd4+8];
	mul.f32 	%f466, %f685, %f465;
	fma.rn.f32 	%f467, %f621, %f880, %f466;
	st.global.f32 	[%rd4+8], %f467;
$L__BB0_103:
	ld.param.u32 	%r652, [_Z10sgemm_smemiiifPfPKffS__param_1];
	add.s32 	%r559, %r66, 3;
	setp.ge.s32 	%p87, %r559, %r652;
	@%p87 bra 	$L__BB0_105;
	ld.param.f32 	%f686, [_Z10sgemm_smemiiifPfPKffS__param_6];
	ld.param.f32 	%f622, [_Z10sgemm_smemiiifPfPKffS__param_3];
	ld.global.f32 	%f468, [%rd4+12];
	mul.f32 	%f469, %f686, %f468;
	fma.rn.f32 	%f470, %f622, %f879, %f469;
	st.global.f32 	[%rd4+12], %f470;
$L__BB0_105:
	ld.param.u32 	%r653, [_Z10sgemm_smemiiifPfPKffS__param_1];
	add.s32 	%r560, %r66, 4;
	setp.ge.s32 	%p88, %r560, %r653;
	@%p88 bra 	$L__BB0_107;
	ld.param.f32 	%f687, [_Z10sgemm_smemiiifPfPKffS__param_6];
	ld.param.f32 	%f623, [_Z10sgemm_smemiiifPfPKffS__param_3];
	ld.global.f32 	%f471, [%rd4+16];
	mul.f32 	%f472, %f687, %f471;
	fma.rn.f32 	%f473, %f623, %f878, %f472;
	st.global.f32 	[%rd4+16], %f473;
$L__BB0_107:
	ld.param.u32 	%r654, [_Z10sgemm_smemiiifPfPKffS__param_1];
	add.s32 	%r561, %r66, 5;
	setp.ge.s32 	%p89, %r561, %r654;
	@%p89 bra 	$L__BB0_109;
	ld.param.f32 	%f688, [_Z10sgemm_smemiiifPfPKffS__param_6];
	ld.param.f32 	%f624, [_Z10sgemm_smemiiifPfPKffS__param_3];
	ld.global.f32 	%f474, [%rd4+20];
	mul.f32 	%f475, %f688, %f474;
	fma.rn.f32 	%f476, %f624, %f877, %f475;
	st.global.f32 	[%rd4+20], %f476;
$L__BB0_109:
	ld.param.u32 	%r655, [_Z10sgemm_smemiiifPfPKffS__param_1];
	add.s32 	%r562, %r66, 6;
	setp.ge.s32 	%p90, %r562, %r655;
	@%p90 bra 	$L__BB0_111;
	ld.param.f32 	%f689, [_Z10sgemm_smemiiifPfPKffS__param_6];
	ld.param.f32 	%f625, [_Z10sgemm_smemiiifPfPKffS__param_3];
	ld.global.f32 	%f477, [%rd4+24];
	mul.f32 	%f478, %f689, %f477;
	fma.rn.f32 	%f479, %f625, %f876, %f478;
	st.global.f32 	[%rd4+24], %f479;
$L__BB0_111:
	ld.param.u32 	%r656, [_Z10sgemm_smemiiifPfPKffS__param_1];
	add.s32 	%r563, %r66, 7;
	setp.ge.s32 	%p91, %r563, %r656;
	@%p91 bra 	$L__BB0_113;
	ld.param.f32 	%f690, [_Z10sgemm_smemiiifPfPKffS__param_6];
	ld.param.f32 	%f626, [_Z10sgemm_smemiiifPfPKffS__param_3];
	ld.global.f32 	%f480, [%rd4+28];
	mul.f32 	%f481, %f690, %f480;
	fma.rn.f32 	%f482, %f626, %f875, %f481;
	st.global.f32 	[%rd4+28], %f482;
$L__BB0_113:
	ld.param.u32 	%r614, [_Z10sgemm_smemiiifPfPKffS__param_0];
	add.s32 	%r74, %r67, 3;
	setp.ge.s32 	%p92, %r74, %r614;
	@%p92 bra 	$L__BB0_130;
	ld.param.u32 	%r657, [_Z10sgemm_smemiiifPfPKffS__param_1];
	mul.lo.s32 	%r75, %r74, %r657;
	setp.ge.s32 	%p93, %r66, %r657;
	@%p93 bra 	$L__BB0_116;
	ld.param.f32 	%f691, [_Z10sgemm_smemiiifPfPKffS__param_6];
	ld.param.f32 	%f627, [_Z10sgemm_smemiiifPfPKffS__param_3];
	add.s32 	%r564, %r66, %r75;
	mul.wide.s32 	%rd75, %r564, 4;
	add.s64 	%rd76, %rd2, %rd75;
	ld.global.f32 	%f483, [%rd76];
	mul.f32 	%f484, %f691, %f483;
	fma.rn.f32 	%f485, %f627, %f890, %f484;
	st.global.f32 	[%rd76], %f485;
$L__BB0_116:
	ld.param.u32 	%r658, [_Z10sgemm_smemiiifPfPKffS__param_1];
	add.s32 	%r565, %r66, 1;
	setp.ge.s32 	%p94, %r565, %r658;
	cvt.s64.s32 	%rd77, %r75;
	cvt.s64.s32 	%rd78, %r66;
	add.s64 	%rd79, %rd78, %rd77;
	shl.b64 	%rd80, %rd79, 2;
	add.s64 	%rd5, %rd2, %rd80;
	@%p94 bra 	$L__BB0_118;
	ld.param.f32 	%f692, [_Z10sgemm_smemiiifPfPKffS__param_6];
	ld.param.f32 	%f628, [_Z10sgemm_smemiiifPfPKffS__param_3];
	ld.global.f32 	%f486, [%rd5+4];
	mul.f32 	%f487, %f692, %f486;
	fma.rn.f32 	%f488, %f628, %f889, %f487;
	st.global.f32 	[%rd5+4], %f488;
$L__BB0_118:
	ld.param.u32 	%r659, [_Z10sgemm_smemiiifPfPKffS__param_1];
	add.s32 	%r566, %r66, 2;
	setp.ge.s32 	%p95, %r566, %r659;
	@%p95 bra 	$L__BB0_120;
	ld.param.f32 	%f693, [_Z10sgemm_smemiiifPfPKffS__param_6];
	ld.param.f32 	%f629, [_Z10sgemm_smemiiifPfPKffS__param_3];
	ld.global.f32 	%f489, [%rd5+8];
	mul.f32 	%f490, %f693, %f489;
	fma.rn.f32 	%f491, %f629, %f888, %f490;
	st.global.f32 	[%rd5+8], %f491;
$L__BB0_120:
	ld.param.u32 	%r660, [_Z10sgemm_smemiiifPfPKffS__param_1];
	add.s32 	%r567, %r66, 3;
	setp.ge.s32 	%p96, %r567, %r660;
	@%p96 bra 	$L__BB0_122;
	ld.param.f32 	%f694, [_Z10sgemm_smemiiifPfPKffS__param_6];
	ld.param.f32 	%f630, [_Z10sgemm_smemiiifPfPKffS__param_3];
	ld.global.f32 	%f492, [%rd5+12];
	mul.f32 	%f493, %f694, %f492;
	fma.rn.f32 	%f494, %f630, %f887, %f493;
	st.global.f32 	[%rd5+12], %f494;
$L__BB0_122:
	ld.param.u32 	%r661, [_Z10sgemm_smemiiifPfPKffS__param_1];
	add.s32 	%r568, %r66, 4;
	setp.ge.s32 	%p97, %r568, %r661;
	@%p97 bra 	$L__BB0_124;
	ld.param.f32 	%f695, [_Z10sgemm_smemiiifPfPKffS__param_6];
	ld.param.f32 	%f631, [_Z10sgemm_smemiiifPfPKffS__param_3];
	ld.global.f32 	%f495, [%rd5+16];
	mul.f32 	%f496, %f695, %f495;
	fma.rn.f32 	%f497, %f631, %f886, %f496;
	st.global.f32 	[%rd5+16], %f497;
$L__BB0_124:
	ld.param.u32 	%r662, [_Z10sgemm_smemiiifPfPKffS__param_1];
	add.s32 	%r569, %r66, 5;
	setp.ge.s32 	%p98, %r569, %r662;
	@%p98 bra 	$L__BB0_126;
	ld.param.f32 	%f696, [_Z10sgemm_smemiiifPfPKffS__param_6];
	ld.param.f32 	%f632, [_Z10sgemm_smemiiifPfPKffS__param_3];
	ld.global.f32 	%f498, [%rd5+20];
	mul.f32 	%f499, %f696, %f498;
	fma.rn.f32 	%f500, %f632, %f885, %f499;
	st.global.f32 	[%rd5+20], %f500;
$L__BB0_126:
	ld.param.u32 	%r663, [_Z10sgemm_smemiiifPfPKffS__param_1];
	add.s32 	%r570, %r66, 6;
	setp.ge.s32 	%p99, %r570, %r663;
	@%p99 bra 	$L__BB0_128;
	ld.param.f32 	%f697, [_Z10sgemm_smemiiifPfPKffS__param_6];
	ld.param.f32 	%f633, [_Z10sgemm_smemiiifPfPKffS__param_3];
	ld.global.f32 	%f501, [%rd5+24];
	mul.f32 	%f502, %f697, %f501;
	fma.rn.f32 	%f503, %f633, %f884, %f502;
	st.global.f32 	[%rd5+24], %f503;
$L__BB0_128:
	ld.param.u32 	%r664, [_Z10sgemm_smemiiifPfPKffS__param_1];
	add.s32 	%r571, %r66, 7;
	setp.ge.s32 	%p100, %r571, %r664;
	@%p100 bra 	$L__BB0_130;
	ld.param.f32 	%f698, [_Z10sgemm_smemiiifPfPKffS__param_6];
	ld.param.f32 	%f634, [_Z10sgemm_smemiiifPfPKffS__param_3];
	ld.global.f32 	%f504, [%rd5+28];
	mul.f32 	%f505, %f698, %f504;
	fma.rn.f32 	%f506, %f634, %f883, %f505;
	st.global.f32 	[%rd5+28], %f506;
$L__BB0_130:
	ld.param.u32 	%r615, [_Z10sgemm_smemiiifPfPKffS__param_0];
	add.s32 	%r76, %r67, 4;
	setp.ge.s32 	%p101, %r76, %r615;
	@%p101 bra 	$L__BB0_147;
	ld.param.u32 	%r665, [_Z10sgemm_smemiiifPfPKffS__param_1];
	mul.lo.s32 	%r77, %r76, %r665;
	setp.ge.s32 	%p102, %r66, %r665;
	@%p102 bra 	$L__BB0_133;
	ld.param.f32 	%f699, [_Z10sgemm_smemiiifPfPKffS__param_6];
	ld.param.f32 	%f635, [_Z10sgemm_smemiiifPfPKffS__param_3];
	add.s32 	%r572, %r66, %r77;
	mul.wide.s32 	%rd81, %r572, 4;
	add.s64 	%rd82, %rd2, %rd81;
	ld.global.f32 	%f507, [%rd82];
	mul.f32 	%f508, %f699, %f507;
	fma.rn.f32 	%f509, %f635, %f898, %f508;
	st.global.f32 	[%rd82], %f509;
$L__BB0_133:
	ld.param.u32 	%r666, [_Z10sgemm_smemiiifPfPKffS__param_1];
	add.s32 	%r573, %r66, 1;
	setp.ge.s32 	%p103, %r573, %r666;
	cvt.s64.s32 	%rd83, %r77;
	cvt.s64.s32 	%rd84, %r66;
	add.s64 	%rd85, %rd84, %rd83;
	shl.b64 	%rd86, %rd85, 2;
	add.s64 	%rd6, %rd2, %rd86;
	@%p103 bra 	$L__BB0_135;
	ld.param.f32 	%f700, [_Z10sgemm_smemiiifPfPKffS__param_6];
	ld.param.f32 	%f636, [_Z10sgemm_smemiiifPfPKffS__param_3];
	ld.global.f32 	%f510, [%rd6+4];
	mul.f32 	%f511, %f700, %f510;
	fma.rn.f32 	%f512, %f636, %f897, %f511;
	st.global.f32 	[%rd6+4], %f512;
$L__BB0_135:
	ld.param.u32 	%r667, [_Z10sgemm_smemiiifPfPKffS__param_1];
	add.s32 	%r574, %r66, 2;
	setp.ge.s32 	%p104, %r574, %r667;
	@%p104 bra 	$L__BB0_137;
	ld.param.f32 	%f701, [_Z10sgemm_smemiiifPfPKffS__param_6];
	ld.param.f32 	%f637, [_Z10sgemm_smemiiifPfPKffS__param_3];
	ld.global.f32 	%f513, [%rd6+8];
	mul.f32 	%f514, %f701, %f513;
	fma.rn.f32 	%f515, %f637, %f896, %f514;
	st.global.f32 	[%rd6+8], %f515;
$L__BB0_137:
	ld.param.u32 	%r668, [_Z10sgemm_smemiiifPfPKffS__param_1];
	add.s32 	%r575, %r66, 3;
	setp.ge.s32 	%p105, %r575, %r668;
	@%p105 bra 	$L__BB0_139;
	ld.param.f32 	%f702, [_Z10sgemm_smemiiifPfPKffS__param_6];
	ld.param.f32 	%f638, [_Z10sgemm_smemiiifPfPKffS__param_3];
	ld.global.f32 	%f516, [%rd6+12];
	mul.f32 	%f517, %f702, %f516;
	fma.rn.f32 	%f518, %f638, %f895, %f517;
	st.global.f32 	[%rd6+12], %f518;
$L__BB0_139:
	ld.param.u32 	%r669, [_Z10sgemm_smemiiifPfPKffS__param_1];
	add.s32 	%r576, %r66, 4;
	setp.ge.s32 	%p106, %r576, %r669;
	@%p106 bra 	$L__BB0_141;
	ld.param.f32 	%f703, [_Z10sgemm_smemiiifPfPKffS__param_6];
	ld.param.f32 	%f639, [_Z10sgemm_smemiiifPfPKffS__param_3];
	ld.global.f32 	%f519, [%rd6+16];
	mul.f32 	%f520, %f703, %f519;
	fma.rn.f32 	%f521, %f639, %f894, %f520;
	st.global.f32 	[%rd6+16], %f521;
$L__BB0_141:
	ld.param.u32 	%r670, [_Z10sgemm_smemiiifPfPKffS__param_1];
	add.s32 	%r577, %r66, 5;
	setp.ge.s32 	%p107, %r577, %r670;
	@%p107 bra 	$L__BB0_143;
	ld.param.f32 	%f704, [_Z10sgemm_smemiiifPfPKffS__param_6];
	ld.param.f32 	%f640, [_Z10sgemm_smemiiifPfPKffS__param_3];
	ld.global.f32 	%f522, [%rd6+20];
	mul.f32 	%f523, %f704, %f522;
	fma.rn.f32 	%f524, %f640, %f893, %f523;
	st.global.f32 	[%rd6+20], %f524;
$L__BB0_143:
	ld.param.u32 	%r671, [_Z10sgemm_smemiiifPfPKffS__param_1];
	add.s32 	%r578, %r66, 6;
	setp.ge.s32 	%p108, %r578, %r671;
	@%p108 bra 	$L__BB0_145;
	ld.param.f32 	%f705, [_Z10sgemm_smemiiifPfPKffS__param_6];
	ld.param.f32 	%f641, [_Z10sgemm_smemiiifPfPKffS__param_3];
	ld.global.f32 	%f525, [%rd6+24];
	mul.f32 	%f526, %f705, %f525;
	fma.rn.f32 	%f527, %f641, %f892, %f526;
	st.global.f32 	[%rd6+24], %f527;
$L__BB0_145:
	ld.param.u32 	%r672, [_Z10sgemm_smemiiifPfPKffS__param_1];
	add.s32 	%r579, %r66, 7;
	setp.ge.s32 	%p109, %r579, %r672;
	@%p109 bra 	$L__BB0_147;
	ld.param.f32 	%f706, [_Z10sgemm_smemiiifPfPKffS__param_6];
	ld.param.f32 	%f642, [_Z10sgemm_smemiiifPfPKffS__param_3];
	ld.global.f32 	%f528, [%rd6+28];
	mul.f32 	%f529, %f706, %f528;
	fma.rn.f32 	%f530, %f642, %f891, %f529;
	st.global.f32 	[%rd6+28], %f530;
$L__BB0_147:
	ld.param.u32 	%r616, [_Z10sgemm_smemiiifPfPKffS__param_0];
	add.s32 	%r78, %r67, 5;
	setp.ge.s32 	%p110, %r78, %r616;
	@%p110 bra 	$L__BB0_164;
	ld.param.u32 	%r673, [_Z10sgemm_smemiiifPfPKffS__param_1];
	mul.lo.s32 	%r79, %r78, %r673;
	setp.ge.s32 	%p111, %r66, %r673;
	@%p111 bra 	$L__BB0_150;
	ld.param.f32 	%f707, [_Z10sgemm_smemiiifPfPKffS__param_6];
	ld.param.f32 	%f643, [_Z10sgemm_smemiiifPfPKffS__param_3];
	add.s32 	%r580, %r66, %r79;
	mul.wide.s32 	%rd87, %r580, 4;
	add.s64 	%rd88, %rd2, %rd87;
	ld.global.f32 	%f531, [%rd88];
	mul.f32 	%f532, %f707, %f531;
	fma.rn.f32 	%f533, %f643, %f906, %f532;
	st.global.f32 	[%rd88], %f533;
$L__BB0_150:
	ld.param.u32 	%r674, [_Z10sgemm_smemiiifPfPKffS__param_1];
	add.s32 	%r581, %r66, 1;
	setp.ge.s32 	%p112, %r581, %r674;
	cvt.s64.s32 	%rd89, %r79;
	cvt.s64.s32 	%rd90, %r66;
	add.s64 	%rd91, %rd90, %rd89;
	shl.b64 	%rd92, %rd91, 2;
	add.s64 	%rd7, %rd2, %rd92;
	@%p112 bra 	$L__BB0_152;
	ld.param.f32 	%f708, [_Z10sgemm_smemiiifPfPKffS__param_6];
	ld.param.f32 	%f644, [_Z10sgemm_smemiiifPfPKffS__param_3];
	ld.global.f32 	%f534, [%rd7+4];
	mul.f32 	%f535, %f708, %f534;
	fma.rn.f32 	%f536, %f644, %f905, %f535;
	st.global.f32 	[%rd7+4], %f536;
$L__BB0_152:
	ld.param.u32 	%r675, [_Z10sgemm_smemiiifPfPKffS__param_1];
	add.s32 	%r582, %r66, 2;
	setp.ge.s32 	%p113, %r582, %r675;
	@%p113 bra 	$L__BB0_154;
	ld.param.f32 	%f709, [_Z10sgemm_smemiiifPfPKffS__param_6];
	ld.param.f32 	%f645, [_Z10sgemm_smemiiifPfPKffS__param_3];
	ld.global.f32 	%f537, [%rd7+8];
	mul.f32 	%f538, %f709, %f537;
	fma.rn.f32 	%f539, %f645, %f904, %f538;
	st.global.f32 	[%rd7+8], %f539;
$L__BB0_154:
	ld.param.u32 	%r676, [_Z10sgemm_smemiiifPfPKffS__param_1];
	add.s32 	%r583, %r66, 3;
	setp.ge.s32 	%p114, %r583, %r676;
	@%p114 bra 	$L__BB0_156;
	ld.param.f32 	%f710, [_Z10sgemm_smemiiifPfPKffS__param_6];
	ld.param.f32 	%f646, [_Z10sgemm_smemiiifPfPKffS__param_3];
	ld.global.f32 	%f540, [%rd7+12];
	mul.f32 	%f541, %f710, %f540;
	fma.rn.f32 	%f542, %f646, %f903, %f541;
	st.global.f32 	[%rd7+12], %f542;
$L__BB0_156:
	ld.param.u32 	%r677, [_Z10sgemm_smemiiifPfPKffS__param_1];
	add.s32 	%r584, %r66, 4;
	setp.ge.s32 	%p115, %r584, %r677;
	@%p115 bra 	$L__BB0_158;
	ld.param.f32 	%f711, [_Z10sgemm_smemiiifPfPKffS__param_6];
	ld.param.f32 	%f647, [_Z10sgemm_smemiiifPfPKffS__param_3];
	ld.global.f32 	%f543, [%rd7+16];
	mul.f32 	%f544, %f711, %f543;
	fma.rn.f32 	%f545, %f647, %f902, %f544;
	st.global.f32 	[%rd7+16], %f545;
$L__BB0_158:
	ld.param.u32 	%r678, [_Z10sgemm_smemiiifPfPKffS__param_1];
	add.s32 	%r585, %r66, 5;
	setp.ge.s32 	%p116, %r585, %r678;
	@%p116 bra 	$L__BB0_160;
	ld.param.f32 	%f712, [_Z10sgemm_smemiiifPfPKffS__param_6];
	ld.param.f32 	%f648, [_Z10sgemm_smemiiifPfPKffS__param_3];
	ld.global.f32 	%f546, [%rd7+20];
	mul.f32 	%f547, %f712, %f546;
	fma.rn.f32 	%f548, %f648, %f901, %f547;
	st.global.f32 	[%rd7+20], %f548;
$L__BB0_160:
	ld.param.u32 	%r679, [_Z10sgemm_smemiiifPfPKffS__param_1];
	add.s32 	%r586, %r66, 6;
	setp.ge.s32 	%p117, %r586, %r679;
	@%p117 bra 	$L__BB0_162;
	ld.param.f32 	%f713, [_Z10sgemm_smemiiifPfPKffS__param_6];
	ld.param.f32 	%f649, [_Z10sgemm_smemiiifPfPKffS__param_3];
	ld.global.f32 	%f549, [%rd7+24];
	mul.f32 	%f550, %f713, %f549;
	fma.rn.f32 	%f551, %f649, %f900, %f550;
	st.global.f32 	[%rd7+24], %f551;
$L__BB0_162:
	ld.param.u32 	%r680, [_Z10sgemm_smemiiifPfPKffS__param_1];
	add.s32 	%r587, %r66, 7;
	setp.ge.s32 	%p118, %r587, %r680;
	@%p118 bra 	$L__BB0_164;
	ld.param.f32 	%f714, [_Z10sgemm_smemiiifPfPKffS__param_6];
	ld.param.f32 	%f650, [_Z10sgemm_smemiiifPfPKffS__param_3];
	ld.global.f32 	%f552, [%rd7+28];
	mul.f32 	%f553, %f714, %f552;
	fma.rn.f32 	%f554, %f650, %f899, %f553;
	st.global.f32 	[%rd7+28], %f554;
$L__BB0_164:
	ld.param.u32 	%r617, [_Z10sgemm_smemiiifPfPKffS__param_0];
	add.s32 	%r80, %r67, 6;
	setp.ge.s32 	%p119, %r80, %r617;
	@%p119 bra 	$L__BB0_181;
	ld.param.u32 	%r681, [_Z10sgemm_smemiiifPfPKffS__param_1];
	mul.lo.s32 	%r81, %r80, %r681;
	setp.ge.s32 	%p120, %r66, %r681;
	@%p120 bra 	$L__BB0_167;
	ld.param.f32 	%f715, [_Z10sgemm_smemiiifPfPKffS__param_6];
	ld.param.f32 	%f651, [_Z10sgemm_smemiiifPfPKffS__param_3];
	add.s32 	%r588, %r66, %r81;
	mul.wide.s32 	%rd93, %r588, 4;
	add.s64 	%rd94, %rd2, %rd93;
	ld.global.f32 	%f555, [%rd94];
	mul.f32 	%f556, %f715, %f555;
	fma.rn.f32 	%f557, %f651, %f914, %f556;
	st.global.f32 	[%rd94], %f557;
$L__BB0_167:
	ld.param.u32 	%r682, [_Z10sgemm_smemiiifPfPKffS__param_1];
	add.s32 	%r589, %r66, 1;
	setp.ge.s32 	%p121, %r589, %r682;
	cvt.s64.s32 	%rd95, %r81;
	cvt.s64.s32 	%rd96, %r66;
	add.s64 	%rd97, %rd96, %rd95;
	shl.b64 	%rd98, %rd97, 2;
	add.s64 	%rd8, %rd2, %rd98;
	@%p121 bra 	$L__BB0_169;
	ld.param.f32 	%f716, [_Z10sgemm_smemiiifPfPKffS__param_6];
	ld.param.f32 	%f652, [_Z10sgemm_smemiiifPfPKffS__param_3];
	ld.global.f32 	%f558, [%rd8+4];
	mul.f32 	%f559, %f716, %f558;
	fma.rn.f32 	%f560, %f652, %f913, %f559;
	st.global.f32 	[%rd8+4], %f560;
$L__BB0_169:
	ld.param.u32 	%r683, [_Z10sgemm_smemiiifPfPKffS__param_1];
	add.s32 	%r590, %r66, 2;
	setp.ge.s32 	%p122, %r590, %r683;
	@%p122 bra 	$L__BB0_171;
	ld.param.f32 	%f717, [_Z10sgemm_smemiiifPfPKffS__param_6];
	ld.param.f32 	%f653, [_Z10sgemm_smemiiifPfPKffS__param_3];
	ld.global.f32 	%f561, [%rd8+8];
	mul.f32 	%f562, %f717, %f561;
	fma.rn.f32 	%f563, %f653, %f912, %f562;
	st.global.f32 	[%rd8+8], %f563;
$L__BB0_171:
	ld.param.u32 	%r684, [_Z10sgemm_smemiiifPfPKffS__param_1];
	add.s32 	%r591, %r66, 3;
	setp.ge.s32 	%p123, %r591, %r684;
	@%p123 bra 	$L__BB0_173;
	ld.param.f32 	%f718, [_Z10sgemm_smemiiifPfPKffS__param_6];
	ld.param.f32 	%f654, [_Z10sgemm_smemiiifPfPKffS__param_3];
	ld.global.f32 	%f564, [%rd8+12];
	mul.f32 	%f565, %f718, %f564;
	fma.rn.f32 	%f566, %f654, %f911, %f565;
	st.global.f32 	[%rd8+12], %f566;
$L__BB0_173:
	ld.param.u32 	%r685, [_Z10sgemm_smemiiifPfPKffS__param_1];
	add.s32 	%r592, %r66, 4;
	setp.ge.s32 	%p124, %r592, %r685;
	@%p124 bra 	$L__BB0_175;
	ld.param.f32 	%f719, [_Z10sgemm_smemiiifPfPKffS__param_6];
	ld.param.f32 	%f655, [_Z10sgemm_smemiiifPfPKffS__param_3];
	ld.global.f32 	%f567, [%rd8+16];
	mul.f32 	%f568, %f719, %f567;
	fma.rn.f32 	%f569, %f655, %f910, %f568;
	st.global.f32 	[%rd8+16], %f569;
$L__BB0_175:
	ld.param.u32 	%r686, [_Z10sgemm_smemiiifPfPKffS__param_1];
	add.s32 	%r593, %r66, 5;
	setp.ge.s32 	%p125, %r593, %r686;
	@%p125 bra 	$L__BB0_177;
	ld.param.f32 	%f720, [_Z10sgemm_smemiiifPfPKffS__param_6];
	ld.param.f32 	%f656, [_Z10sgemm_smemiiifPfPKffS__param_3];
	ld.global.f32 	%f570, [%rd8+20];
	mul.f32 	%f571, %f720, %f570;
	fma.rn.f32 	%f572, %f656, %f909, %f571;
	st.global.f32 	[%rd8+20], %f572;
$L__BB0_177:
	ld.param.u32 	%r687, [_Z10sgemm_smemiiifPfPKffS__param_1];
	add.s32 	%r594, %r66, 6;
	setp.ge.s32 	%p126, %r594, %r687;
	@%p126 bra 	$L__BB0_179;
	ld.param.f32 	%f721, [_Z10sgemm_smemiiifPfPKffS__param_6];
	ld.param.f32 	%f657, [_Z10sgemm_smemiiifPfPKffS__param_3];
	ld.global.f32 	%f573, [%rd8+24];
	mul.f32 	%f574, %f721, %f573;
	fma.rn.f32 	%f575, %f657, %f908, %f574;
	st.global.f32 	[%rd8+24], %f575;
$L__BB0_179:
	ld.param.u32 	%r688, [_Z10sgemm_smemiiifPfPKffS__param_1];
	add.s32 	%r595, %r66, 7;
	setp.ge.s32 	%p127, %r595, %r688;
	@%p127 bra 	$L__BB0_181;
	ld.param.f32 	%f722, [_Z10sgemm_smemiiifPfPKffS__param_6];
	ld.param.f32 	%f658, [_Z10sgemm_smemiiifPfPKffS__param_3];
	ld.global.f32 	%f576, [%rd8+28];
	mul.f32 	%f577, %f722, %f576;
	fma.rn.f32 	%f578, %f658, %f907, %f577;
	st.global.f32 	[%rd8+28], %f578;
$L__BB0_181:
	ld.param.u32 	%r618, [_Z10sgemm_smemiiifPfPKffS__param_0];
	add.s32 	%r82, %r67, 7;
	setp.ge.s32 	%p128, %r82, %r618;
	@%p128 bra 	$L__BB0_198;
	ld.param.u32 	%r689, [_Z10sgemm_smemiiifPfPKffS__param_1];
	mul.lo.s32 	%r83, %r82, %r689;
	setp.ge.s32 	%p129, %r66, %r689;
	@%p129 bra 	$L__BB0_184;
	ld.param.f32 	%f723, [_Z10sgemm_smemiiifPfPKffS__param_6];
	ld.param.f32 	%f659, [_Z10sgemm_smemiiifPfPKffS__param_3];
	add.s32 	%r596, %r66, %r83;
	mul.wide.s32 	%rd99, %r596, 4;
	add.s64 	%rd100, %rd2, %rd99;
	ld.global.f32 	%f579, [%rd100];
	mul.f32 	%f580, %f723, %f579;
	fma.rn.f32 	%f581, %f659, %f922, %f580;
	st.global.f32 	[%rd100], %f581;
$L__BB0_184:
	ld.param.u32 	%r690, [_Z10sgemm_smemiiifPfPKffS__param_1];
	add.s32 	%r597, %r66, 1;
	setp.ge.s32 	%p130, %r597, %r690;
	cvt.s64.s32 	%rd101, %r83;
	cvt.s64.s32 	%rd102, %r66;
	add.s64 	%rd103, %rd102, %rd101;
	shl.b64 	%rd104, %rd103, 2;
	add.s64 	%rd9, %rd2, %rd104;
	@%p130 bra 	$L__BB0_186;
	ld.param.f32 	%f724, [_Z10sgemm_smemiiifPfPKffS__param_6];
	ld.param.f32 	%f660, [_Z10sgemm_smemiiifPfPKffS__param_3];
	ld.global.f32 	%f582, [%rd9+4];
	mul.f32 	%f583, %f724, %f582;
	fma.rn.f32 	%f584, %f660, %f921, %f583;
	st.global.f32 	[%rd9+4], %f584;
$L__BB0_186:
	ld.param.u32 	%r691, [_Z10sgemm_smemiiifPfPKffS__param_1];
	add.s32 	%r598, %r66, 2;
	setp.ge.s32 	%p131, %r598, %r691;
	@%p131 bra 	$L__BB0_188;
	ld.param.f32 	%f725, [_Z10sgemm_smemiiifPfPKffS__param_6];
	ld.param.f32 	%f661, [_Z10sgemm_smemiiifPfPKffS__param_3];
	ld.global.f32 	%f585, [%rd9+8];
	mul.f32 	%f586, %f725, %f585;
	fma.rn.f32 	%f587, %f661, %f920, %f586;
	st.global.f32 	[%rd9+8], %f587;
$L__BB0_188:
	ld.param.u32 	%r692, [_Z10sgemm_smemiiifPfPKffS__param_1];
	add.s32 	%r599, %r66, 3;
	setp.ge.s32 	%p132, %r599, %r692;
	@%p132 bra 	$L__BB0_190;
	ld.param.f32 	%f726, [_Z10sgemm_smemiiifPfPKffS__param_6];
	ld.param.f32 	%f662, [_Z10sgemm_smemiiifPfPKffS__param_3];
	ld.global.f32 	%f588, [%rd9+12];
	mul.f32 	%f589, %f726, %f588;
	fma.rn.f32 	%f590, %f662, %f919, %f589;
	st.global.f32 	[%rd9+12], %f590;
$L__BB0_190:
	ld.param.u32 	%r693, [_Z10sgemm_smemiiifPfPKffS__param_1];
	add.s32 	%r600, %r66, 4;
	setp.ge.s32 	%p133, %r600, %r693;
	@%p133 bra 	$L__BB0_192;
	ld.param.f32 	%f727, [_Z10sgemm_smemiiifPfPKffS__param_6];
	ld.param.f32 	%f663, [_Z10sgemm_smemiiifPfPKffS__param_3];
	ld.global.f32 	%f591, [%rd9+16];
	mul.f32 	%f592, %f727, %f591;
	fma.rn.f32 	%f593, %f663, %f918, %f592;
	st.global.f32 	[%rd9+16], %f593;
$L__BB0_192:
	ld.param.u32 	%r694, [_Z10sgemm_smemiiifPfPKffS__param_1];
	add.s32 	%r601, %r66, 5;
	setp.ge.s32 	%p134, %r601, %r694;
	@%p134 bra 	$L__BB0_194;
	ld.param.f32 	%f728, [_Z10sgemm_smemiiifPfPKffS__param_6];
	ld.param.f32 	%f664, [_Z10sgemm_smemiiifPfPKffS__param_3];
	ld.global.f32 	%f594, [%rd9+20];
	mul.f32 	%f595, %f728, %f594;
	fma.rn.f32 	%f596, %f664, %f917, %f595;
	st.global.f32 	[%rd9+20], %f596;
$L__BB0_194:
	ld.param.u32 	%r695, [_Z10sgemm_smemiiifPfPKffS__param_1];
	add.s32 	%r602, %r66, 6;
	setp.ge.s32 	%p135, %r602, %r695;
	@%p135 bra 	$L__BB0_196;
	ld.param.f32 	%f729, [_Z10sgemm_smemiiifPfPKffS__param_6];
	ld.param.f32 	%f665, [_Z10sgemm_smemiiifPfPKffS__param_3];
	ld.global.f32 	%f597, [%rd9+24];
	mul.f32 	%f598, %f729, %f597;
	fma.rn.f32 	%f599, %f665, %f916, %f598;
	st.global.f32 	[%rd9+24], %f599;
$L__BB0_196:
	ld.param.u32 	%r696, [_Z10sgemm_smemiiifPfPKffS__param_1];
	add.s32 	%r603, %r66, 7;
	setp.ge.s32 	%p136, %r603, %r696;
	@%p136 bra 	$L__BB0_198;
	ld.param.f32 	%f730, [_Z10sgemm_smemiiifPfPKffS__param_6];
	ld.param.f32 	%f666, [_Z10sgemm_smemiiifPfPKffS__param_3];
	ld.global.f32 	%f600, [%rd9+28];
	mul.f32 	%f601, %f730, %f600;
	fma.rn.f32 	%f602, %f666, %f915, %f601;
	st.global.f32 	[%rd9+28], %f602;
$L__BB0_198:
	ret;

}


// ===== COMPILED SASS (sm_100) =====

	.target	sm_100

	.elftype	@"ET_EXEC"


//--------------------- .note.nv.tkinfo           --------------------------
	.section	.note.nv.tkinfo,"",@"SHT_NOTE"
	.sectionflags	@"SHF_NOTE_NV_TKINFO"
	.tkinfo
        /*0018*/ 	.word	0x00000002
        /*0030*/ 	.string	""
        /*0030*/ 	.string	"ptxas"
        /*0030*/ 	.string	"Cuda compilation tools, release 13.0, V13.0.88"
        /*0030*/ 	.string	"Build cuda_13.0.r13.0/compiler.36424714_0"
        /*0030*/ 	.string	"-arch sm_100 -m 64 "



//--------------------- .note.nv.cuinfo           --------------------------
	.section	.note.nv.cuinfo,"",@"SHT_NOTE"
	.sectionflags	@"SHF_NOTE_NV_CUINFO"
        /*0018*/ 	.short	0x0002
        /*001a*/ 	.short	0x0064
        /*001c*/ 	.short	0x0082
	.zero		2


//--------------------- .nv.info                  --------------------------
	.section	.nv.info,"",@"SHT_CUDA_INFO"
	.align	4


	//----- nvinfo : EIATTR_REGCOUNT
	.align		4
        /*0000*/ 	.byte	0x04, 0x2f
        /*0002*/ 	.short	(.L_1 - .L_0)
	.align		4
.L_0:
        /*0004*/ 	.word	index@(_Z10sgemm_smemiiifPfPKffS_)
        /*0008*/ 	.word	0x0000005e


	//----- nvinfo : EIATTR_FRAME_SIZE
	.align		4
.L_1:
        /*000c*/ 	.byte	0x04, 0x11
        /*000e*/ 	.short	(.L_3 - .L_2)
	.align		4
.L_2:
        /*0010*/ 	.word	index@(_Z10sgemm_smemiiifPfPKffS_)
        /*0014*/ 	.word	0x00000000


	//----- nvinfo : EIATTR_MIN_STACK_SIZE
	.align		4
.L_3:
        /*0018*/ 	.byte	0x04, 0x12
        /*001a*/ 	.short	(.L_5 - .L_4)
	.align		4
.L_4:
        /*001c*/ 	.word	index@(_Z10sgemm_smemiiifPfPKffS_)
        /*0020*/ 	.word	0x00000000
.L_5:


//--------------------- .nv.compat                --------------------------
	.section	.nv.compat,"",@"SHT_CUDA_COMPAT_INFO"
	.align	4
        /*0000*/ 	.byte	0x02, 0x09, 0x00, 0x00, 0x02, 0x02, 0x01, 0x00, 0x02, 0x05, 0x05, 0x00, 0x03, 0x07, 0x01, 0x01
        /*0010*/ 	.byte	0x02, 0x03, 0x00, 0x00, 0x02, 0x06, 0x01, 0x00, 0x04, 0x0b, 0x08, 0x00, 0x09, 0x00, 0x00, 0x00
        /*0020*/ 	.byte	0x00, 0x00, 0x00, 0x00


//--------------------- .nv.info._Z10sgemm_smemiiifPfPKffS_ --------------------------
	.section	.nv.info._Z10sgemm_smemiiifPfPKffS_,"",@"SHT_CUDA_INFO"
	.sectionflags	@""
	.align	4


	//----- nvinfo : EIATTR_CUDA_API_VERSION
	.align		4
        /*0000*/ 	.byte	0x04, 0x37
        /*0002*/ 	.short	(.L_7 - .L_6)
.L_6:
        /*0004*/ 	.word	0x00000082


	//----- nvinfo : EIATTR_KPARAM_INFO
	.align		4
.L_7:
        /*0008*/ 	.byte	0x04, 0x17
        /*000a*/ 	.short	(.L_9 - .L_8)
.L_8:
        /*000c*/ 	.word	0x00000000
        /*0010*/ 	.short	0x0007
        /*0012*/ 	.short	0x0028
        /*0014*/ 	.byte	0x00, 0xf5, 0x21, 0x00


	//----- nvinfo : EIATTR_KPARAM_INFO
	.align		4
.L_9:
        /*0018*/ 	.byte	0x04, 0x17
        /*001a*/ 	.short	(.L_11 - .L_10)
.L_10:
        /*001c*/ 	.word	0x00000000
        /*0020*/ 	.short	0x0006
        /*0022*/ 	.short	0x0020
        /*0024*/ 	.byte	0x00, 0xf0, 0x11, 0x00


	//----- nvinfo : EIATTR_KPARAM_INFO
	.align		4
.L_11:
        /*0028*/ 	.byte	0x04, 0x17
        /*002a*/ 	.short	(.L_13 - .L_12)
.L_12:
        /*002c*/ 	.word	0x00000000
        /*0030*/ 	.short	0x0005
        /*0032*/ 	.short	0x0018
        /*0034*/ 	.byte	0x00, 0xf5, 0x21, 0x00


	//----- nvinfo : EIATTR_KPARAM_INFO
	.align		4
.L_13:
        /*0038*/ 	.byte	0x04, 0x17
        /*003a*/ 	.short	(.L_15 - .L_14)
.L_14:
        /*003c*/ 	.word	0x00000000
        /*0040*/ 	.short	0x0004
        /*0042*/ 	.short	0x0010
        /*0044*/ 	.byte	0x00, 0xf5, 0x21, 0x00


	//----- nvinfo : EIATTR_KPARAM_INFO
	.align		4
.L_15:
        /*0048*/ 	.byte	0x04, 0x17
        /*004a*/ 	.short	(.L_17 - .L_16)
.L_16:
        /*004c*/ 	.word	0x00000000
        /*0050*/ 	.short	0x0003
        /*0052*/ 	.short	0x000c
        /*0054*/ 	.byte	0x00, 0xf0, 0x11, 0x00


	//----- nvinfo : EIATTR_KPARAM_INFO
	.align		4
.L_17:
        /*0058*/ 	.byte	0x04, 0x17
        /*005a*/ 	.short	(.L_19 - .L_18)
.L_18:
        /*005c*/ 	.word	0x00000000
        /*0060*/ 	.short	0x0002
        /*0062*/ 	.short	0x0008
        /*0064*/ 	.byte	0x00, 0xf0, 0x11, 0x00


	//----- nvinfo : EIATTR_KPARAM_INFO
	.align		4
.L_19:
        /*0068*/ 	.byte	0x04, 0x17
        /*006a*/ 	.short	(.L_21 - .L_20)
.L_20:
        /*006c*/ 	.word	0x00000000
        /*0070*/ 	.short	0x0001
        /*0072*/ 	.short	0x0004
        /*0074*/ 	.byte	0x00, 0xf0, 0x11, 0x00


	//----- nvinfo : EIATTR_KPARAM_INFO
	.align		4
.L_21:
        /*0078*/ 	.byte	0x04, 0x17
        /*007a*/ 	.short	(.L_23 - .L_22)
.L_22:
        /*007c*/ 	.word	0x00000000
        /*0080*/ 	.short	0x0000
        /*0082*/ 	.short	0x0000
        /*0084*/ 	.byte	0x00, 0xf0, 0x11, 0x00


	//----- nvinfo : EIATTR_SPARSE_MMA_MASK
	.align		4
.L_23:
        /*0088*/ 	.byte	0x03, 0x50
        /*008a*/ 	.short	0x0000


	//----- nvinfo : EIATTR_MAXREG_COUNT
	.align		4
        /*008c*/ 	.byte	0x03, 0x1b
        /*008e*/ 	.short	0x00ff


	//----- nvinfo : EIATTR_NUM_BARRIERS
	.align		4
        /*0090*/ 	.byte	0x02, 0x4c
        /*0092*/ 	.byte	0x01
	.zero		1


	//----- nvinfo : EIATTR_MERCURY_ISA_VERSION
	.align		4
        /*0094*/ 	.byte	0x03, 0x5f
        /*0096*/ 	.short	0x0101


	//----- nvinfo : EIATTR_VRC_CTA_INIT_COUNT
	.align		4
        /*0098*/ 	.byte	0x02, 0x4a
	.zero		1
	.zero		1


	//----- nvinfo : EIATTR_EXIT_INSTR_OFFSETS
	.align		4
        /*009c*/ 	.byte	0x04, 0x1c
        /*009e*/ 	.short	(.L_25 - .L_24)


	//   ....[0]....
.L_24:
        /*00a0*/ 	.word	0x00004a80


	//   ....[1]....
        /*00a4*/ 	.word	0x00004ed0


	//   ....[2]....
        /*00a8*/ 	.word	0x00004f40


	//----- nvinfo : EIATTR_CRS_STACK_SIZE
	.align		4
.L_25:
        /*00ac*/ 	.byte	0x04, 0x1e
        /*00ae*/ 	.short	(.L_27 - .L_26)
.L_26:
        /*00b0*/ 	.word	0x00000000


	//----- nvinfo : EIATTR_CBANK_PARAM_SIZE
	.align		4
.L_27:
        /*00b4*/ 	.byte	0x03, 0x19
        /*00b6*/ 	.short	0x0030


	//----- nvinfo : EIATTR_PARAM_CBANK
	.align		4
        /*00b8*/ 	.byte	0x04, 0x0a
        /*00ba*/ 	.short	(.L_29 - .L_28)
	.align		4
.L_28:
        /*00bc*/ 	.word	index@(.nv.constant0._Z10sgemm_smemiiifPfPKffS_)
        /*00c0*/ 	.short	0x0380
        /*00c2*/ 	.short	0x0030


	//----- nvinfo : EIATTR_SW_WAR
	.align		4
.L_29:
        /*00c4*/ 	.byte	0x04, 0x36
        /*00c6*/ 	.short	(.L_31 - .L_30)
.L_30:
        /*00c8*/ 	.word	0x00000008
.L_31:


//--------------------- .nv.callgraph             --------------------------
	.section	.nv.callgraph,"",@"SHT_CUDA_CALLGRAPH"
	.align	4
	.sectionentsize	8
	.align		4
        /*0000*/ 	.word	0x00000000
	.align		4
        /*0004*/ 	.word	0xffffffff
	.align		4
        /*0008*/ 	.word	0x00000000
	.align		4
        /*000c*/ 	.word	0xfffffffe
	.align		4
        /*0010*/ 	.word	0x00000000
	.align		4
        /*0014*/ 	.word	0xfffffffd
	.align		4
        /*0018*/ 	.word	0x00000000
	.align		4
        /*001c*/ 	.word	0xfffffffc


//--------------------- .text._Z10sgemm_smemiiifPfPKffS_ --------------------------
	.section	.text._Z10sgemm_smemiiifPfPKffS_,"ax",@progbits
	.align	128
        .global         _Z10sgemm_smemiiifPfPKffS_
        .type           _Z10sgemm_smemiiifPfPKffS_,@function
        .size           _Z10sgemm_smemiiifPfPKffS_,(.L_x_50 - _Z10sgemm_smemiiifPfPKffS_)
        .other          _Z10sgemm_smemiiifPfPKffS_,@"STO_CUDA_ENTRY STV_DEFAULT"
_Z10sgemm_smemiiifPfPKffS_:
.text._Z10sgemm_smemiiifPfPKffS_:
[----:B------:R-:W-:Y:S01]  /*0000*/  LDC R1, c[0x0][0x37c] ;  /* 0x0000df00ff017b82 */ /* 0x000fe20000000800 */
[----:B------:R-:W0:Y:S01]  /*0010*/  S2R R77, SR_TID.Y ;  /* 0x00000000004d7919 */ /* 0x000e220000002200 */
[----:B------:R-:W1:Y:S01]  /*0020*/  LDCU UR5, c[0x0][0x388] ;  /* 0x00007100ff0577ac */ /* 0x000e620008000800 */
[----:B------:R-:W-:Y:S02]  /*0030*/  HFMA2 R33, -RZ, RZ, 0, 0 ;  /* 0x00000000ff217431 */ /* 0x000fe400000001ff */
[----:B------:R-:W-:Y:S01]  /*0040*/  IMAD.MOV.U32 R76, RZ, RZ, RZ ;  /* 0x000000ffff4c7224 */ /* 0x000fe200078e00ff */
[----:B------:R-:W0:Y:S01]  /*0050*/  S2R R0, SR_TID.X ;  /* 0x0000000000007919 */ /* 0x000e220000002100 */
[----:B------:R-:W0:Y:S01]  /*0060*/  LDCU UR4, c[0x0][0x360] ;  /* 0x00006c00ff0477ac */ /* 0x000e220008000800 */
[----:B------:R-:W-:Y:S02]  /*0070*/  CS2R R74, SRZ ;  /* 0x00000000004a7805 */ /* 0x000fe4000001ff00 */
[----:B------:R-:W-:-:S02]  /*0080*/  CS2R R72, SRZ ;  /* 0x0000000000487805 */ /* 0x000fc4000001ff00 */
[----:B------:R-:W-:Y:S02]  /*0090*/  CS2R R70, SRZ ;  /* 0x0000000000467805 */ /* 0x000fe4000001ff00 */
[----:B------:R-:W-:Y:S02]  /*00a0*/  CS2R R68, SRZ ;  /* 0x0000000000447805 */ /* 0x000fe4000001ff00 */
[----:B------:R-:W-:Y:S02]  /*00b0*/  CS2R R66, SRZ ;  /* 0x0000000000427805 */ /* 0x000fe4000001ff00 */
[----:B------:R-:W-:Y:S02]  /*00c0*/  CS2R R64, SRZ ;  /* 0x0000000000407805 */ /* 0x000fe4000001ff00 */
[----:B------:R-:W-:Y:S02]  /*00d0*/  CS2R R62, SRZ ;  /* 0x00000000003e7805 */ /* 0x000fe4000001ff00 */
[----:B------:R-:W-:-:S02]  /*00e0*/  CS2R R60, SRZ ;  /* 0x00000000003c7805 */ /* 0x000fc4000001ff00 */
[----:B------:R-:W-:Y:S02]  /*00f0*/  CS2R R58, SRZ ;  /* 0x00000000003a7805 */ /* 0x000fe4000001ff00 */
[----:B------:R-:W-:Y:S02]  /*0100*/  CS2R R56, SRZ ;  /* 0x0000000000387805 */ /* 0x000fe4000001ff00 */
[----:B------:R-:W-:Y:S02]  /*0110*/  CS2R R54, SRZ ;  /* 0x0000000000367805 */ /* 0x000fe4000001ff00 */
[----:B------:R-:W-:Y:S02]  /*0120*/  CS2R R52, SRZ ;  /* 0x0000000000347805 */ /* 0x000fe4000001ff00 */
[----:B------:R-:W-:Y:S01]  /*0130*/  CS2R R50, SRZ ;  /* 0x0000000000327805 */ /* 0x000fe2000001ff00 */
[----:B-1----:R-:W-:Y:S01]  /*0140*/  UISETP.GE.AND UP0, UPT, UR5, 0x1, UPT ;  /* 0x000000010500788c */ /* 0x002fe2000bf06270 */
        /* <DEDUP_REMOVED lines=15> */
[----:B------:R-:W-:Y:S01]  /*0240*/  CS2R R20, SRZ ;  /* 0x0000000000147805 */ /* 0x000fe2000001ff00 */
[----:B0-----:R-:W-:Y:S01]  /*0250*/  IMAD R77, R77, UR4, R0 ;  /* 0x000000044d4d7c24 */ /* 0x001fe2000f8e0200 */
[----:B------:R-:W-:Y:S01]  /*0260*/  CS2R R22, SRZ ;  /* 0x0000000000167805 */ /* 0x000fe2000001ff00 */
[----:B------:R-:W-:Y:S01]  /*0270*/  IMAD.MOV.U32 R0, RZ, RZ, RZ ;  /* 0x000000ffff007224 */ /* 0x000fe200078e00ff */
[----:B------:R-:W0:Y:S01]  /*0280*/  LDCU.64 UR10, c[0x0][0x358] ;  /* 0x00006b00ff0a77ac */ /* 0x000e220008000a00 */
[----:B------:R-:W-:Y:S01]  /*0290*/  IMAD.MOV.U32 R35, RZ, RZ, RZ ;  /* 0x000000ffff237224 */ /* 0x000fe200078e00ff */
[----:B------:R-:W-:Y:S06]  /*02a0*/  BRA.U !UP0, `(.L_x_0) ;  /* 0x0000002108fc7547 */ /* 0x000fec000b800000 */
[----:B------:R-:W-:Y:S01]  /*02b0*/  VIMNMX.U32 R32, PT, PT, R77, 0x1f0, !PT ;  /* 0x000001f04d207848 */ /* 0x000fe20007fe0000 */
[----:B------:R-:W-:Y:S01]  /*02c0*/  IMAD.MOV.U32 R76, RZ, RZ, RZ ;  /* 0x000000ffff4c7224 */ /* 0x000fe200078e00ff */
[----:B------:R-:W-:Y:S02]  /*02d0*/  UMOV UR4, URZ ;  /* 0x000000ff00047c82 */ /* 0x000fe40008000000 */
[----:B------:R-:W-:-:S04]  /*02e0*/  IADD3 R32, PT, PT, R32, 0xf, -R77 ;  /* 0x0000000f20207810 */ /* 0x000fc80007ffe84d */
[----:B------:R-:W-:-:S04]  /*02f0*/  LEA.HI R34, R32, 0x1, RZ, 0x1c ;  /* 0x0000000120227811 */ /* 0x000fc800078fe0ff */
[----:B------:R-:W-:-:S04]  /*0300*/  LOP3.LUT P0, RZ, R34, 0x3, RZ, 0xc0, !PT ;  /* 0x0000000322ff7812 */ /* 0x000fc8000780c0ff */
[----:B------:R-:W-:-:S09]  /*0310*/  P2R R24, PR, RZ, 0x1 ;  /* 0x00000001ff187803 */ /* 0x000fd20000000000 */
.L_x_34:
[----:B------:R-:W-:Y:S01]  /*0320*/  ISETP.GT.U32.AND P0, PT, R77, 0x1ff, PT ;  /* 0x000001ff4d00780c */ /* 0x000fe20003f04070 */
[----:B------:R-:W1:Y:S01]  /*0330*/  LDCU UR9, c[0x0][0x380] ;  /* 0x00007000ff0977ac */ /* 0x000e620008000800 */
[----:B------:R-:W-:Y:S11]  /*0340*/  BSSY.RECONVERGENT B0, `(.L_x_1) ;  /* 0x0000155000007945 */ /* 0x000ff60003800200 */
[----:B------:R-:W-:Y:S05]  /*0350*/  @P0 BRA `(.L_x_2) ;  /* 0x00000014004c0947 */ /* 0x000fea0003800000 */
[----:B------:R-:W-:Y:S01]  /*0360*/  LOP3.LUT P1, RZ, R34, 0x3, RZ, 0xc0, !PT ;  /* 0x0000000322ff7812 */ /* 0x000fe2000782c0ff */
[----:B------:R-:W-:Y:S01]  /*0370*/  BSSY.RECONVERGENT B1, `(.L_x_3) ;  /* 0x0000056000017945 */ /* 0x000fe20003800200 */
[----:B------:R-:W-:-:S11]  /*0380*/  MOV R88, R77 ;  /* 0x0000004d00587202 */ /* 0x000fd60000000f00 */
[----:B------:R-:W-:Y:S05]  /*0390*/  @!P1 BRA `(.L_x_4) ;  /* 0x00000004004c9947 */ /* 0x000fea0003800000 */
[----:B------:R-:W2:Y:S01]  /*03a0*/  S2R R29, SR_CTAID.Y ;  /* 0x00000000001d7919 */ /* 0x000ea20000002600 */
[----:B------:R-:W3:Y:S01]  /*03b0*/  LDC R26, c[0x0][0x388] ;  /* 0x0000e200ff1a7b82 */ /* 0x000ee20000000800 */
[----:B------:R-:W-:Y:S01]  /*03c0*/  LOP3.LUT R24, R77, 0xf, RZ, 0xc0, !PT ;  /* 0x0000000f4d187812 */ /* 0x000fe200078ec0ff */
[----:B------:R-:W4:Y:S04]  /*03d0*/  S2R R31, SR_TID.Y ;  /* 0x00000000001f7919 */ /* 0x000f280000002200 */
[----:B------:R-:W-:Y:S01]  /*03e0*/  VIADD R25, R24, UR4 ;  /* 0x0000000418197c36 */ /* 0x000fe20008000000 */
[----:B------:R-:W4:Y:S01]  /*03f0*/  S2R R30, SR_TID.X ;  /* 0x00000000001e7919 */ /* 0x000f220000002100 */
[----:B------:R-:W5:Y:S03]  /*0400*/  LDC R27, c[0x0][0x380] ;  /* 0x0000e000ff1b7b82 */ /* 0x000f660000000800 */
[----:B---3--:R-:W-:Y:S01]  /*0410*/  ISETP.GE.AND P0, PT, R25, R26, PT ;  /* 0x0000001a1900720c */ /* 0x008fe20003f06270 */
[----:B--2---:R-:W-:-:S05]  /*0420*/  IMAD.SHL.U32 R28, R29, 0x20, RZ ;  /* 0x000000201d1c7824 */ /* 0x004fca00078e00ff */
[----:B------:R-:W-:-:S04]  /*0430*/  LEA.HI R24, R77, R28, RZ, 0x1c ;  /* 0x0000001c4d187211 */ /* 0x000fc800078fe0ff */
[----:B-----5:R-:W-:-:S13]  /*0440*/  ISETP.GE.U32.OR P0, PT, R24, R27, P0 ;  /* 0x0000001b1800720c */ /* 0x020fda0000706470 */
[----:B------:R-:W4:Y:S08]  /*0450*/  @!P0 LDC R36, c[0x0][0x360] ;  /* 0x0000d800ff248b82 */ /* 0x000f300000000800 */
[----:B------:R-:W2:Y:S01]  /*0460*/  @!P0 LDC.64 R24, c[0x0][0x390] ;  /* 0x0000e400ff188b82 */ /* 0x000ea20000000a00 */
[----:B----4-:R-:W-:-:S05]  /*0470*/  @!P0 IMAD R36, R31, R36, R30 ;  /* 0x000000241f248224 */ /* 0x010fca00078e021e */
[----:B------:R-:W-:Y:S02]  /*0480*/  @!P0 LOP3.LUT R78, R36, 0xf, RZ, 0xc0, !PT ;  /* 0x0000000f244e8812 */ /* 0x000fe400078ec0ff */
[----:B------:R-:W-:Y:S02]  /*0490*/  @!P0 SHF.R.U32.HI R37, RZ, 0x4, R36 ;  /* 0x00000004ff258819 */ /* 0x000fe40000011624 */
[----:B------:R-:W-:-:S03]  /*04a0*/  @!P0 IADD3 R78, PT, PT, R78, UR4, RZ ;  /* 0x000000044e4e8c10 */ /* 0x000fc6000fffe0ff */
[----:B------:R-:W-:-:S04]  /*04b0*/  @!P0 IMAD.IADD R79, R28, 0x1, R37 ;  /* 0x000000011c4f8824 */ /* 0x000fc800078e0225 */
[----:B------:R-:W-:-:S04]  /*04c0*/  @!P0 IMAD R79, R79, R26, R78 ;  /* 0x0000001a4f4f8224 */ /* 0x000fc800078e024e */
[----:B--2---:R-:W-:-:S06]  /*04d0*/  @!P0 IMAD.WIDE.U32 R24, R79, 0x4, R24 ;  /* 0x000000044f188825 */ /* 0x004fcc00078e0018 */
[----:B0-----:R0:W2:Y:S01]  /*04e0*/  @!P0 LDG.E R24, desc[UR10][R24.64] ;  /* 0x0000000a18188981 */ /* 0x0010a2000c1e1900 */
[----:B------:R-:W-:Y:S01]  /*04f0*/  @!P0 MOV R78, 0x400 ;  /* 0x00000400004e8802 */ /* 0x000fe20000000f00 */
[----:B------:R-:W-:Y:S01]  /*0500*/  @!P0 IMAD.SHL.U32 R36, R36, 0x4, RZ ;  /* 0x0000000424248824 */ /* 0x000fe200078e00ff */
[----:B------:R-:W3:Y:S01]  /*0510*/  LDCU UR5, c[0x0][0x360] ;  /* 0x00006c00ff0577ac */ /* 0x000ee20008000800 */
[----:B------:R-:W4:Y:S02]  /*0520*/  @!P0 S2R R79, SR_CgaCtaId ;  /* 0x00000000004f8919 */ /* 0x000f240000008800 */
[----:B----4-:R-:W-:-:S04]  /*0530*/  @!P0 LEA R78, R79, R78, 0x18 ;  /* 0x0000004e4f4e8211 */ /* 0x010fc800078ec0ff */
[----:B------:R-:W-:Y:S02]  /*0540*/  @!P0 LEA R78, R37, R78, 0x6 ;  /* 0x0000004e254e8211 */ /* 0x000fe400078e30ff */
[----:B------:R-:W-:Y:S02]  /*0550*/  @!P0 LOP3.LUT R37, R36, 0x3c, RZ, 0xc0, !PT ;  /* 0x0000003c24258812 */ /* 0x000fe400078ec0ff */
[----:B------:R-:W-:-:S03]  /*0560*/  LEA.HI R36, R32, 0x1, RZ, 0x1c ;  /* 0x0000000120247811 */ /* 0x000fc600078fe0ff */
[----:B------:R-:W-:Y:S01]  /*0570*/  @!P0 IMAD.IADD R37, R78, 0x1, R37 ;  /* 0x000000014e258824 */ /* 0x000fe200078e0225 */
[----:B0-----:R-:W-:Y:S01]  /*0580*/  LOP3.LUT R25, R36, 0x3, RZ, 0xc0, !PT ;  /* 0x0000000324197812 */ /* 0x001fe200078ec0ff */
[----:B---3--:R-:W-:-:S04]  /*0590*/  IMAD R36, R31, UR5, R30 ;  /* 0x000000051f247c24 */ /* 0x008fc8000f8e021e */
[----:B------:R-:W-:Y:S01]  /*05a0*/  VIADD R88, R36, 0x10 ;  /* 0x0000001024587836 */ /* 0x000fe20000000000 */
[----:B--2---:R2:W-:Y:S01]  /*05b0*/  @!P0 STS [R37], R24 ;  /* 0x0000001825008388 */ /* 0x0045e20000000800 */
[----:B------:R-:W-:-:S13]  /*05c0*/  ISETP.NE.AND P0, PT, R25, 0x1, PT ;  /* 0x000000011900780c */ /* 0x000fda0003f05270 */
[----:B--2---:R-:W-:Y:S05]  /*05d0*/  @!P0 BRA `(.L_x_4) ;  /* 0x0000000000bc8947 */ /* 0x004fea0003800000 */
[----:B------:R-:W-:Y:S01]  /*05e0*/  LOP3.LUT R37, R36, 0xf, RZ, 0xc0, !PT ;  /* 0x0000000f24257812 */ /* 0x000fe200078ec0ff */
[----:B------:R-:W-:Y:S01]  /*05f0*/  BSSY.RECONVERGENT B2, `(.L_x_5) ;  /* 0x000001b000027945 */ /* 0x000fe20003800200 */
[----:B------:R-:W-:Y:S02]  /*0600*/  LEA.HI R88, R88, R28, RZ, 0x1c ;  /* 0x0000001c58587211 */ /* 0x000fe400078fe0ff */
[----:B------:R-:W-:Y:S02]  /*0610*/  IADD3 R37, PT, PT, R37, UR4, RZ ;  /* 0x0000000425257c10 */ /* 0x000fe4000fffe0ff */
[----:B------:R-:W-:Y:S02]  /*0620*/  ISETP.NE.AND P2, PT, R25, 0x2, PT ;  /* 0x000000021900780c */ /* 0x000fe40003f45270 */
[----:B------:R-:W-:-:S04]  /*0630*/  ISETP.GE.AND P0, PT, R37, R26, PT ;  /* 0x0000001a2500720c */ /* 0x000fc80003f06270 */
[----:B------:R-:W-:Y:S01]  /*0640*/  ISETP.GE.U32.OR P1, PT, R88, R27, P0 ;  /* 0x0000001b5800720c */ /* 0x000fe20000726470 */
[----:B------:R-:W-:-:S12]  /*0650*/  VIADD R88, R36, 0x20 ;  /* 0x0000002024587836 */ /* 0x000fd80000000000 */
[----:B------:R-:W-:Y:S05]  /*0660*/  @P1 BRA `(.L_x_6) ;  /* 0x00000000004c1947 */ /* 0x000fea0003800000 */
[----:B------:R-:W0:Y:S01]  /*0670*/  LDCU UR5, c[0x0][0x360] ;  /* 0x00006c00ff0577ac */ /* 0x000e220008000800 */
[----:B------:R-:W2:Y:S01]  /*0680*/  LDC.64 R24, c[0x0][0x390] ;  /* 0x0000e400ff187b82 */ /* 0x000ea20000000a00 */
[----:B0-----:R-:W-:-:S04]  /*0690*/  IMAD R30, R31, UR5, R30 ;  /* 0x000000051f1e7c24 */ /* 0x001fc8000f8e021e */
[C---:B------:R-:W-:Y:S01]  /*06a0*/  VIADD R31, R30.reuse, 0x10 ;  /* 0x000000101e1f7836 */ /* 0x040fe20000000000 */
[----:B------:R-:W-:-:S04]  /*06b0*/  LOP3.LUT R79, R30, 0xf, RZ, 0xc0, !PT ;  /* 0x0000000f1e4f7812 */ /* 0x000fc800078ec0ff */
[----:B------:R-:W-:Y:S02]  /*06c0*/  SHF.R.U32.HI R78, RZ, 0x4, R31 ;  /* 0x00000004ff4e7819 */ /* 0x000fe4000001161f */
[----:B------:R-:W-:-:S03]  /*06d0*/  IADD3 R79, PT, PT, R79, UR4, RZ ;  /* 0x000000044f4f7c10 */ /* 0x000fc6000fffe0ff */
[----:B------:R-:W-:-:S04]  /*06e0*/  IMAD R29, R29, 0x20, R78 ;  /* 0x000000201d1d7824 */ /* 0x000fc800078e024e */
[----:B------:R-:W-:-:S04]  /*06f0*/  IMAD R29, R29, R26, R79 ;  /* 0x0000001a1d1d7224 */ /* 0x000fc800078e024f */
[----:B--2---:R-:W-:-:S06]  /*0700*/  IMAD.WIDE.U32 R24, R29, 0x4, R24 ;  /* 0x000000041d187825 */ /* 0x004fcc00078e0018 */
[----:B------:R-:W2:Y:S01]  /*0710*/  LDG.E R24, desc[UR10][R24.64] ;  /* 0x0000000a18187981 */ /* 0x000ea2000c1e1900 */
[----:B------:R-:W0:Y:S01]  /*0720*/  S2UR UR6, SR_CgaCtaId ;  /* 0x00000000000679c3 */ /* 0x000e220000008800 */
[----:B------:R-:W-:Y:S01]  /*0730*/  UMOV UR5, 0x400 ;  /* 0x0000040000057882 */ /* 0x000fe20000000000 */
[----:B------:R-:W-:-:S05]  /*0740*/  IMAD.SHL.U32 R30, R30, 0x4, RZ ;  /* 0x000000041e1e7824 */ /* 0x000fca00078e00ff */
[----:B------:R-:W-:Y:S01]  /*0750*/  LOP3.LUT R29, R30, 0x3c, RZ, 0xc0, !PT ;  /* 0x0000003c1e1d7812 */ /* 0x000fe200078ec0ff */
[----:B0-----:R-:W-:-:S06]  /*0760*/  ULEA UR5, UR6, UR5, 0x18 ;  /* 0x0000000506057291 */ /* 0x001fcc000f8ec0ff */
[----:B------:R-:W-:-:S04]  /*0770*/  LEA R78, R78, UR5, 0x6 ;  /* 0x000000054e4e7c11 */ /* 0x000fc8000f8e30ff */
[----:B------:R-:W-:-:S05]  /*0780*/  IADD3 R29, PT, PT, R78, R29, RZ ;  /* 0x0000001d4e1d7210 */ /* 0x000fca0007ffe0ff */
[----:B--2---:R0:W-:Y:S02]  /*0790*/  STS [R29], R24 ;  /* 0x000000181d007388 */ /* 0x0041e40000000800 */
.L_x_6:
[----:B-1----:R-:W-:Y:S05]  /*07a0*/  BSYNC.RECONVERGENT B2 ;  /* 0x0000000000027941 */ /* 0x002fea0003800200 */
.L_x_5:
[----:B------:R-:W-:Y:S05]  /*07b0*/  @!P2 BRA `(.L_x_4) ;  /* 0x000000000044a947 */ /* 0x000fea0003800000 */
[----:B0-----:R-:W-:Y:S01]  /*07c0*/  SHF.R.U32.HI R29, RZ, 0x4, R88 ;  /* 0x00000004ff1d7819 */ /* 0x001fe20000011658 */
[----:B------:R-:W-:-:S04]  /*07d0*/  VIADD R88, R36, 0x30 ;  /* 0x0000003024587836 */ /* 0x000fc80000000000 */
[----:B------:R-:W-:-:S05]  /*07e0*/  IMAD.IADD R28, R28, 0x1, R29 ;  /* 0x000000011c1c7824 */ /* 0x000fca00078e021d */
[----:B------:R-:W-:-:S13]  /*07f0*/  ISETP.GE.U32.OR P0, PT, R28, R27, P0 ;  /* 0x0000001b1c00720c */ /* 0x000fda0000706470 */
[----:B------:R-:W-:Y:S05]  /*0800*/  @P0 BRA `(.L_x_4) ;  /* 0x0000000000300947 */ /* 0x000fea0003800000 */
[----:B------:R-:W0:Y:S01]  /*0810*/  LDC.64 R24, c[0x0][0x390] ;  /* 0x0000e400ff187b82 */ /* 0x000e220000000a00 */
[----:B------:R-:W-:-:S04]  /*0820*/  IMAD R37, R28, R26, R37 ;  /* 0x0000001a1c257224 */ /* 0x000fc800078e0225 */
[----:B0-----:R-:W-:-:S06]  /*0830*/  IMAD.WIDE.U32 R24, R37, 0x4, R24 ;  /* 0x0000000425187825 */ /* 0x001fcc00078e0018 */
[----:B------:R-:W2:Y:S01]  /*0840*/  LDG.E R24, desc[UR10][R24.64] ;  /* 0x0000000a18187981 */ /* 0x000ea2000c1e1900 */
[----:B------:R-:W0:Y:S01]  /*0850*/  S2UR UR6, SR_CgaCtaId ;  /* 0x00000000000679c3 */ /* 0x000e220000008800 */
[----:B------:R-:W-:Y:S01]  /*0860*/  UMOV UR5, 0x400 ;  /* 0x0000040000057882 */ /* 0x000fe20000000000 */
[----:B------:R-:W-:-:S04]  /*0870*/  SHF.L.U32 R36, R36, 0x2, RZ ;  /* 0x0000000224247819 */ /* 0x000fc800000006ff */
[----:B------:R-:W-:Y:S01]  /*0880*/  LOP3.LUT R36, R36, 0x3c, RZ, 0xc0, !PT ;  /* 0x0000003c24247812 */ /* 0x000fe200078ec0ff */
[----:B0-----:R-:W-:-:S06]  /*0890*/  ULEA UR5, UR6, UR5, 0x18 ;  /* 0x0000000506057291 */ /* 0x001fcc000f8ec0ff */
[----:B------:R-:W-:-:S05]  /*08a0*/  LEA R29, R29, UR5, 0x6 ;  /* 0x000000051d1d7c11 */ /* 0x000fca000f8e30ff */
[----:B------:R-:W-:-:S05]  /*08b0*/  IMAD.IADD R29, R29, 0x1, R36 ;  /* 0x000000011d1d7824 */ /* 0x000fca00078e0224 */
[----:B--2---:R2:W-:Y:S02]  /*08c0*/  STS [R29], R24 ;  /* 0x000000181d007388 */ /* 0x0045e40000000800 */
.L_x_4:
[----:B01----:R-:W-:Y:S05]  /*08d0*/  BSYNC.RECONVERGENT B1 ;  /* 0x0000000000017941 */ /* 0x003fea0003800200 */
.L_x_3:
[----:B------:R-:W-:Y:S01]  /*08e0*/  ISETP.GE.U32.AND P3, PT, R32, 0x30, PT ;  /* 0x000000302000780c */ /* 0x000fe20003f66070 */
[----:B------:R-:W-:-:S12]  /*08f0*/  BSSY.RECONVERGENT B1, `(.L_x_7) ;  /* 0x000005d000017945 */ /* 0x000fd80003800200 */
[----:B------:R-:W-:Y:S05]  /*0900*/  @!P3 BRA `(.L_x_8) ;  /* 0x00000004006cb947 */ /* 0x000fea0003800000 */
[----:B------:R-:W0:Y:S01]  /*0910*/  S2R R31, SR_TID.Y ;  /* 0x00000000001f7919 */ /* 0x000e220000002200 */
[----:B------:R-:W0:Y:S01]  /*0920*/  LDCU UR7, c[0x0][0x360] ;  /* 0x00006c00ff0777ac */ /* 0x000e220008000800 */
[----:B------:R-:W1:Y:S01]  /*0930*/  S2UR UR6, SR_CgaCtaId ;  /* 0x00000000000679c3 */ /* 0x000e620000008800 */
[C---:B------:R-:W-:Y:S01]  /*0940*/  VIADD R25, R88.reuse, 0x30 ;  /* 0x0000003058197836 */ /* 0x040fe20000000000 */
[----:B------:R-:W0:Y:S01]  /*0950*/  S2R R36, SR_TID.X ;  /* 0x0000000000247919 */ /* 0x000e220000002100 */
[----:B------:R-:W3:Y:S01]  /*0960*/  LDCU UR8, c[0x0][0x388] ;  /* 0x00007100ff0877ac */ /* 0x000ee20008000800 */
[C---:B------:R-:W-:Y:S01]  /*0970*/  VIADD R28, R88.reuse, 0x10 ;  /* 0x00000010581c7836 */ /* 0x040fe20000000000 */
[----:B------:R-:W-:Y:S01]  /*0980*/  IADD3 R27, PT, PT, R88, 0x20, RZ ;  /* 0x00000020581b7810 */ /* 0x000fe20007ffe0ff */
[----:B------:R-:W4:Y:S01]  /*0990*/  S2R R78, SR_CTAID.Y ;  /* 0x00000000004e7919 */ /* 0x000f220000002600 */
[----:B------:R-:W-:Y:S01]  /*09a0*/  UMOV UR5, 0x400 ;  /* 0x0000040000057882 */ /* 0x000fe20000000000 */
[----:B------:R-:W-:-:S02]  /*09b0*/  SHF.R.U32.HI R81, RZ, 0x4, R88 ;  /* 0x00000004ff517819 */ /* 0x000fc40000011658 */
[----:B------:R-:W-:Y:S02]  /*09c0*/  SHF.R.U32.HI R25, RZ, 0x4, R25 ;  /* 0x00000004ff197819 */ /* 0x000fe40000011619 */
[----:B------:R-:W-:Y:S02]  /*09d0*/  SHF.R.U32.HI R27, RZ, 0x4, R27 ;  /* 0x00000004ff1b7819 */ /* 0x000fe4000001161b */
[----:B--2---:R-:W-:Y:S01]  /*09e0*/  SHF.R.U32.HI R29, RZ, 0x4, R28 ;  /* 0x00000004ff1d7819 */ /* 0x004fe2000001161c */
[----:B-1----:R-:W-:Y:S01]  /*09f0*/  ULEA UR5, UR6, UR5, 0x18 ;  /* 0x0000000506057291 */ /* 0x002fe2000f8ec0ff */
[----:B0-----:R-:W-:-:S04]  /*0a00*/  IMAD R24, R31, UR7, R36 ;  /* 0x000000071f187c24 */ /* 0x001fc8000f8e0224 */
[C---:B------:R-:W-:Y:S01]  /*0a10*/  IMAD.SHL.U32 R26, R24.reuse, 0x4, RZ ;  /* 0x00000004181a7824 */ /* 0x040fe200078e00ff */
[----:B------:R-:W-:Y:S01]  /*0a20*/  LOP3.LUT R24, R24, 0xf, RZ, 0xc0, !PT ;  /* 0x0000000f18187812 */ /* 0x000fe200078ec0ff */
[C---:B----4-:R-:W-:Y:S01]  /*0a30*/  IMAD R79, R78.reuse, 0x20, R25 ;  /* 0x000000204e4f7824 */ /* 0x050fe200078e0219 */
[C---:B------:R-:W-:Y:S01]  /*0a40*/  LEA R30, R78.reuse, R81, 0x5 ;  /* 0x000000514e1e7211 */ /* 0x040fe200078e28ff */
[----:B------:R-:W-:Y:S01]  /*0a50*/  IMAD R37, R78, 0x20, R29 ;  /* 0x000000204e257824 */ /* 0x000fe200078e021d */
[----:B------:R-:W-:Y:S01]  /*0a60*/  LOP3.LUT R26, R26, 0x3c, RZ, 0xc0, !PT ;  /* 0x0000003c1a1a7812 */ /* 0x000fe200078ec0ff */
[----:B------:R-:W-:Y:S01]  /*0a70*/  VIADD R24, R24, UR4 ;  /* 0x0000000418187c36 */ /* 0x000fe20008000000 */
[----:B------:R-:W-:-:S03]  /*0a80*/  LEA R80, R78, R27, 0x5 ;  /* 0x0000001b4e507211 */ /* 0x000fc600078e28ff */
[----:B------:R-:W-:Y:S02]  /*0a90*/  VIADD R26, R26, UR5 ;  /* 0x000000051a1a7c36 */ /* 0x000fe40008000000 */
[----:B---3--:R-:W-:Y:S02]  /*0aa0*/  IMAD R87, R79, UR8, R24 ;  /* 0x000000084f577c24 */ /* 0x008fe4000f8e0218 */
[--C-:B------:R-:W-:Y:S01]  /*0ab0*/  IMAD R83, R27, 0x40, R26.reuse ;  /* 0x000000401b537824 */ /* 0x100fe200078e021a */
[-C--:B------:R-:W-:Y:S01]  /*0ac0*/  LEA R78, R81, R26.reuse, 0x6 ;  /* 0x0000001a514e7211 */ /* 0x080fe200078e30ff */
[----:B------:R-:W-:Y:S01]  /*0ad0*/  IMAD R84, R29, 0x40, R26 ;  /* 0x000000401d547824 */ /* 0x000fe200078e021a */
[----:B------:R-:W-:Y:S01]  /*0ae0*/  LEA R82, R25, R26, 0x6 ;  /* 0x0000001a19527211 */ /* 0x000fe200078e30ff */
[--C-:B------:R-:W-:Y:S02]  /*0af0*/  IMAD R89, R80, UR8, R24.reuse ;  /* 0x0000000850597c24 */ /* 0x100fe4000f8e0218 */
[----:B------:R-:W-:-:S02]  /*0b00*/  IMAD R81, R37, UR8, R24 ;  /* 0x0000000825517c24 */ /* 0x000fc4000f8e0218 */
[----:B------:R-:W-:-:S07]  /*0b10*/  IMAD R85, R30, UR8, R24 ;  /* 0x000000081e557c24 */ /* 0x000fce000f8e0218 */
.L_x_9:
[----:B------:R-:W0:Y:S01]  /*0b20*/  LDCU UR5, c[0x0][0x360] ;  /* 0x00006c00ff0577ac */ /* 0x000e220008000800 */
[----:B------:R-:W1:Y:S01]  /*0b30*/  LDC R86, c[0x0][0x388] ;  /* 0x0000e200ff567b82 */ /* 0x000e620000000800 */
[----:B0-----:R-:W-:Y:S01]  /*0b40*/  IMAD R24, R31, UR5, R36 ;  /* 0x000000051f187c24 */ /* 0x001fe2000f8e0224 */
[----:B------:R-:W0:Y:S01]  /*0b50*/  LDCU UR5, c[0x0][0x360] ;  /* 0x00006c00ff0577ac */ /* 0x000e220008000800 */
[----:B------:R-:W0:Y:S03]  /*0b60*/  S2R R31, SR_TID.Y ;  /* 0x00000000001f7919 */ /* 0x000e260000002200 */
[----:B------:R-:W-:Y:S01]  /*0b70*/  LOP3.LUT R24, R24, 0xf, RZ, 0xc0, !PT ;  /* 0x0000000f18187812 */ /* 0x000fe200078ec0ff */
[----:B------:R-:W0:Y:S01]  /*0b80*/  S2R R36, SR_TID.X ;  /* 0x0000000000247919 */ /* 0x000e220000002100 */
[----:B------:R-:W2:Y:S03]  /*0b90*/  LDCU UR6, c[0x0][0x360] ;  /* 0x00006c00ff0677ac */ /* 0x000ea60008000800 */
[----:B------:R-:W-:Y:S01]  /*0ba0*/  VIADD R25, R24, UR4 ;  /* 0x0000000418197c36 */ /* 0x000fe20008000000 */
[----:B------:R-:W3:Y:S04]  /*0bb0*/  LDCU UR7, c[0x0][0x360] ;  /* 0x00006c00ff0777ac */ /* 0x000ee80008000800 */
[----:B-1----:R-:W-:-:S04]  /*0bc0*/  ISETP.GE.AND P0, PT, R25, R86, PT ;  /* 0x000000561900720c */ /* 0x002fc80003f06270 */
[----:B------:R-:W-:Y:S01]  /*0bd0*/  ISETP.GE.U32.OR P0, PT, R30, UR9, P0 ;  /* 0x000000091e007c0c */ /* 0x000fe20008706470 */
[C-C-:B0-----:R-:W-:Y:S02]  /*0be0*/  IMAD R24, R31.reuse, UR5, R36.reuse ;  /* 0x000000051f187c24 */ /* 0x141fe4000f8e0224 */
[C-C-:B---3--:R-:W-:Y:S02]  /*0bf0*/  IMAD R27, R31.reuse, UR7, R36.reuse ;  /* 0x000000071f1b7c24 */ /* 0x148fe4000f8e0224 */
[----:B--2---:R-:W-:Y:S01]  /*0c00*/  IMAD R26, R31, UR6, R36 ;  /* 0x000000061f1a7c24 */ /* 0x004fe2000f8e0224 */
[----:B------:R-:W-:Y:S02]  /*0c10*/  LOP3.LUT R24, R24, 0xf, RZ, 0xc0, !PT ;  /* 0x0000000f18187812 */ /* 0x000fe400078ec0ff */
[----:B------:R-:W-:Y:S02]  /*0c20*/  LOP3.LUT R28, R27, 0xf, RZ, 0xc0, !PT ;  /* 0x0000000f1b1c7812 */ /* 0x000fe400078ec0ff */
[----:B------:R-:W-:Y:S01]  /*0c30*/  LOP3.LUT R26, R26, 0xf, RZ, 0xc0, !PT ;  /* 0x0000000f1a1a7812 */ /* 0x000fe200078ec0ff */
[----:B------:R-:W-:-:S02]  /*0c40*/  VIADD R25, R24, UR4 ;  /* 0x0000000418197c36 */ /* 0x000fc40008000000 */
[----:B------:R-:W-:Y:S01]  /*0c50*/  VIADD R29, R28, UR4 ;  /* 0x000000041c1d7c36 */ /* 0x000fe20008000000 */
[----:B------:R-:W-:Y:S02]  /*0c60*/  IADD3 R27, PT, PT, R26, UR4, RZ ;  /* 0x000000041a1b7c10 */ /* 0x000fe4000fffe0ff */
[-C--:B------:R-:W-:Y:S02]  /*0c70*/  ISETP.GE.AND P2, PT, R25, R86.reuse, PT ;  /* 0x000000561900720c */ /* 0x080fe40003f46270 */
[----:B------:R-:W0:Y:S01]  /*0c80*/  @!P0 LDC.64 R24, c[0x0][0x390] ;  /* 0x0000e400ff188b82 */ /* 0x000e220000000a00 */
[-C--:B------:R-:W-:Y:S02]  /*0c90*/  ISETP.GE.AND P4, PT, R27, R86.reuse, PT ;  /* 0x000000561b00720c */ /* 0x080fe40003f86270 */
[----:B------:R-:W-:Y:S02]  /*0ca0*/  ISETP.GE.AND P1, PT, R29, R86, PT ;  /* 0x000000561d00720c */ /* 0x000fe40003f26270 */
[----:B------:R-:W-:-:S02]  /*0cb0*/  ISETP.GE.U32.OR P2, PT, R37, UR9, P2 ;  /* 0x0000000925007c0c */ /* 0x000fc40009746470 */
[----:B------:R-:W-:Y:S02]  /*0cc0*/  ISETP.GE.U32.OR P4, PT, R80, UR9, P4 ;  /* 0x0000000950007c0c */ /* 0x000fe4000a786470 */
[----:B------:R-:W-:-:S09]  /*0cd0*/  ISETP.GE.U32.OR P1, PT, R79, UR9, P1 ;  /* 0x000000094f007c0c */ /* 0x000fd20008f26470 */
[----:B------:R-:W1:Y:S01]  /*0ce0*/  @!P2 LDC.64 R28, c[0x0][0x390] ;  /* 0x0000e400ff1cab82 */ /* 0x000e620000000a00 */
[----:B0-----:R-:W-:-:S07]  /*0cf0*/  @!P0 IMAD.WIDE.U32 R90, R85, 0x4, R24 ;  /* 0x00000004555a8825 */ /* 0x001fce00078e0018 */
[----:B------:R-:W0:Y:S01]  /*0d00*/  @!P4 LDC.64 R26, c[0x0][0x390] ;  /* 0x0000e400ff1acb82 */ /* 0x000e220000000a00 */
[----:B------:R-:W2:Y:S07]  /*0d10*/  @!P0 LDG.E R91, desc[UR10][R90.64] ;  /* 0x0000000a5a5b8981 */ /* 0x000eae000c1e1900 */
[----:B------:R-:W3:Y:S01]  /*0d20*/  @!P1 LDC.64 R24, c[0x0][0x390] ;  /* 0x0000e400ff189b82 */ /* 0x000ee20000000a00 */
[----:B-1----:R-:W-:-:S06]  /*0d30*/  @!P2 IMAD.WIDE.U32 R28, R81, 0x4, R28 ;  /* 0x00000004511ca825 */ /* 0x002fcc00078e001c */
[----:B------:R-:W4:Y:S01]  /*0d40*/  @!P2 LDG.E R29, desc[UR10][R28.64] ;  /* 0x0000000a1c1da981 */ /* 0x000f22000c1e1900 */
[----:B0-----:R-:W-:-:S06]  /*0d50*/  @!P4 IMAD.WIDE.U32 R26, R89, 0x4, R26 ;  /* 0x00000004591ac825 */ /* 0x001fcc00078e001a */
[----:B------:R-:W5:Y:S01]  /*0d60*/  @!P4 LDG.E R26, desc[UR10][R26.64] ;  /* 0x0000000a1a1ac981 */ /* 0x000f62000c1e1900 */
[----:B---3--:R-:W-:-:S06]  /*0d70*/  @!P1 IMAD.WIDE.U32 R24, R87, 0x4, R24 ;  /* 0x0000000457189825 */ /* 0x008fcc00078e0018 */
[----:B------:R-:W3:Y:S01]  /*0d80*/  @!P1 LDG.E R25, desc[UR10][R24.64] ;  /* 0x0000000a18199981 */ /* 0x000ee2000c1e1900 */
[C---:B------:R-:W-:Y:S01]  /*0d90*/  LEA R85, R86.reuse, R85, 0x2 ;  /* 0x0000005556557211 */ /* 0x040fe200078e10ff */
[C---:B------:R-:W-:Y:S01]  /*0da0*/  IMAD R81, R86.reuse, 0x4, R81 ;  /* 0x0000000456517824 */ /* 0x040fe200078e0251 */
[C---:B------:R-:W-:Y:S01]  /*0db0*/  LEA R87, R86.reuse, R87, 0x2 ;  /* 0x0000005756577211 */ /* 0x040fe200078e10ff */
[----:B------:R-:W-:Y:S01]  /*0dc0*/  IMAD R89, R86, 0x4, R89 ;  /* 0x0000000456597824 */ /* 0x000fe200078e0259 */
[----:B------:R-:W-:Y:S01]  /*0dd0*/  IADD3 R37, PT, PT, R37, 0x4, RZ ;  /* 0x0000000425257810 */ /* 0x000fe20007ffe0ff */
[----:B------:R-:W-:Y:S01]  /*0de0*/  VIADD R30, R30, 0x4 ;  /* 0x000000041e1e7836 */ /* 0x000fe20000000000 */
[----:B------:R-:W-:Y:S01]  /*0df0*/  IADD3 R79, PT, PT, R79, 0x4, RZ ;  /* 0x000000044f4f7810 */ /* 0x000fe20007ffe0ff */
[----:B------:R-:W-:Y:S01]  /*0e00*/  VIADD R80, R80, 0x4 ;  /* 0x0000000450507836 */ /* 0x000fe20000000000 */
[----:B--2---:R0:W-:Y:S01]  /*0e10*/  @!P0 STS [R78], R91 ;  /* 0x0000005b4e008388 */ /* 0x0041e20000000800 */
[C---:B------:R-:W-:Y:S01]  /*0e20*/  ISETP.GE.U32.AND P0, PT, R88.reuse, 0x1c0, PT ;  /* 0x000001c05800780c */ /* 0x040fe20003f06070 */
[----:B------:R-:W-:-:S02]  /*0e30*/  VIADD R88, R88, 0x40 ;  /* 0x0000004058587836 */ /* 0x000fc40000000000 */
[----:B0-----:R-:W-:Y:S01]  /*0e40*/  VIADD R78, R78, 0x100 ;  /* 0x000001004e4e7836 */ /* 0x001fe20000000000 */
[----:B----4-:R0:W-:Y:S04]  /*0e50*/  @!P2 STS [R84], R29 ;  /* 0x0000001d5400a388 */ /* 0x0101e80000000800 */
[----:B-----5:R1:W-:Y:S01]  /*0e60*/  @!P4 STS [R83], R26 ;  /* 0x0000001a5300c388 */ /* 0x0203e20000000800 */
[----:B0-----:R-:W-:-:S03]  /*0e70*/  IADD3 R84, PT, PT, R84, 0x100, RZ ;  /* 0x0000010054547810 */ /* 0x001fc60007ffe0ff */
[----:B---3--:R0:W-:Y:S01]  /*0e80*/  @!P1 STS [R82], R25 ;  /* 0x0000001952009388 */ /* 0x0081e20000000800 */
[----:B-1----:R-:W-:Y:S01]  /*0e90*/  VIADD R83, R83, 0x100 ;  /* 0x0000010053537836 */ /* 0x002fe20000000000 */
[----:B0-----:R-:W-:Y:S01]  /*0ea0*/  IADD3 R82, PT, PT, R82, 0x100, RZ ;  /* 0x0000010052527810 */ /* 0x001fe20007ffe0ff */
[----:B------:R-:W-:Y:S06]  /*0eb0*/  @!P0 BRA `(.L_x_9) ;  /* 0xfffffffc00188947 */ /* 0x000fec000383ffff */
.L_x_8:
[----:B------:R-:W-:Y:S05]  /*0ec0*/  BSYNC.RECONVERGENT B1 ;  /* 0x0000000000017941 */ /* 0x000fea0003800200 */
.L_x_7:
[----:B------:R-:W0:Y:S01]  /*0ed0*/  S2R R26, SR_TID.Y ;  /* 0x00000000001a7919 */ /* 0x000e220000002200 */
[----:B------:R-:W0:Y:S01]  /*0ee0*/  LDCU UR5, c[0x0][0x360] ;  /* 0x00006c00ff0577ac */ /* 0x000e220008000800 */
[----:B------:R-:W-:Y:S01]  /*0ef0*/  LEA.HI R30, R32, 0x1, RZ, 0x1c ;  /* 0x00000001201e7811 */ /* 0x000fe200078fe0ff */
[----:B------:R-:W-:Y:S01]  /*0f00*/  BSSY.RECONVERGENT B1, `(.L_x_10) ;  /* 0x0000055000017945 */ /* 0x000fe20003800200 */
[----:B------:R-:W0:Y:S02]  /*0f10*/  S2R R25, SR_TID.X ;  /* 0x0000000000197919 */ /* 0x000e240000002100 */
[----:B------:R-:W-:Y:S01]  /*0f20*/  LOP3.LUT P0, R30, R30, 0x3, RZ, 0xc0, !PT ;  /* 0x000000031e1e7812 */ /* 0x000fe2000780c0ff */
[----:B0-----:R-:W-:-:S04]  /*0f30*/  IMAD R26, R26, UR5, R25 ;  /* 0x000000051a1a7c24 */ /* 0x001fc8000f8e0219 */
[----:B------:R-:W-:-:S08]  /*0f40*/  IMAD.MOV.U32 R36, RZ, RZ, R26 ;  /* 0x000000ffff247224 */ /* 0x000fd000078e001a */
[----:B------:R-:W-:Y:S05]  /*0f50*/  @!P0 BRA `(.L_x_11) ;  /* 0x00000004003c8947 */ /* 0x000fea0003800000 */
[----:B------:R-:W0:Y:S01]  /*0f60*/  S2R R28, SR_CTAID.X ;  /* 0x00000000001c7919 */ /* 0x000e220000002500 */
[----:B------:R-:W1:Y:S01]  /*0f70*/  LDC R27, c[0x0][0x384] ;  /* 0x0000e100ff1b7b82 */ /* 0x000e620000000800 */
[----:B------:R-:W-:Y:S01]  /*0f80*/  LEA.HI R36, R26, UR4, RZ, 0x1b ;  /* 0x000000041a247c11 */ /* 0x000fe2000f8fd8ff */
[----:B------:R-:W-:Y:S01]  /*0f90*/  BSSY.RECONVERGENT B2, `(.L_x_12) ;  /* 0x000001a000027945 */ /* 0x000fe20003800200 */
[----:B------:R-:W-:Y:S02]  /*0fa0*/  ISETP.NE.AND P1, PT, R30, 0x1, PT ;  /* 0x000000011e00780c */ /* 0x000fe40003f25270 */
[----:B------:R-:W-:-:S03]  /*0fb0*/  LOP3.LUT R31, R26, 0x1f, RZ, 0xc0, !PT ;  /* 0x0000001f1a1f7812 */ /* 0x000fc600078ec0ff */
[----:B--2---:R-:W2:Y:S01]  /*0fc0*/  LDC R29, c[0x0][0x388] ;  /* 0x0000e200ff1d7b82 */ /* 0x004ea20000000800 */
[----:B0-----:R-:W-:-:S04]  /*0fd0*/  SHF.L.U32 R37, R28, 0x5, RZ ;  /* 0x000000051c257819 */ /* 0x001fc800000006ff */
[----:B------:R-:W-:-:S04]  /*0fe0*/  LOP3.LUT R24, R37, 0x1f, R26, 0xf8, !PT ;  /* 0x0000001f25187812 */ /* 0x000fc800078ef81a */
[----:B-1----:R-:W-:-:S04]  /*0ff0*/  ISETP.GE.U32.AND P0, PT, R24, R27, PT ;  /* 0x0000001b1800720c */ /* 0x002fc80003f06070 */
[----:B--2---:R-:W-:Y:S01]  /*1000*/  ISETP.GE.OR P0, PT, R36, R29, P0 ;  /* 0x0000001d2400720c */ /* 0x004fe20000706670 */
[----:B------:R-:W-:-:S12]  /*1010*/  VIADD R36, R26, 0x10 ;  /* 0x000000101a247836 */ /* 0x000fd80000000000 */
[----:B------:R-:W-:Y:S05]  /*1020*/  @P0 BRA `(.L_x_13) ;  /* 0x0000000000400947 */ /* 0x000fea0003800000 */
[----:B------:R-:W0:Y:S01]  /*1030*/  LDC.64 R24, c[0x0][0x398] ;  /* 0x0000e600ff187b82 */ /* 0x000e220000000a00 */
[----:B------:R-:W-:Y:S02]  /*1040*/  SHF.R.U32.HI R78, RZ, 0x5, R26 ;  /* 0x00000005ff4e7819 */ /* 0x000fe4000001161a */
[----:B------:R-:W-:-:S03]  /*1050*/  LEA R79, R28, R31, 0x5 ;  /* 0x0000001f1c4f7211 */ /* 0x000fc600078e28ff */
[----:B------:R-:W-:-:S04]  /*1060*/  VIADD R80, R78, UR4 ;  /* 0x000000044e507c36 */ /* 0x000fc80008000000 */
[----:B------:R-:W-:-:S04]  /*1070*/  IMAD R79, R80, R27, R79 ;  /* 0x0000001b504f7224 */ /* 0x000fc800078e024f */
[----:B0-----:R-:W-:-:S06]  /*1080*/  IMAD.WIDE.U32 R24, R79, 0x4, R24 ;  /* 0x000000044f187825 */ /* 0x001fcc00078e0018 */
[----:B------:R-:W2:Y:S01]  /*1090*/  LDG.E R24, desc[UR10][R24.64] ;  /* 0x0000000a18187981 */ /* 0x000ea2000c1e1900 */
[----:B------:R-:W0:Y:S01]  /*10a0*/  S2UR UR6, SR_CgaCtaId ;  /* 0x00000000000679c3 */ /* 0x000e220000008800 */
[----:B------:R-:W-:Y:S01]  /*10b0*/  UMOV UR5, 0x400 ;  /* 0x0000040000057882 */ /* 0x000fe20000000000 */
[----:B------:R-:W-:Y:S01]  /*10c0*/  SHF.L.U32 R79, R26, 0x2, RZ ;  /* 0x000000021a4f7819 */ /* 0x000fe200000006ff */
[----:B------:R-:W-:-:S03]  /*10d0*/  UIADD3 UR5, UPT, UPT, UR5, 0x800, URZ ;  /* 0x0000080005057890 */ /* 0x000fc6000fffe0ff */
[----:B------:R-:W-:Y:S01]  /*10e0*/  LOP3.LUT R79, R79, 0x7c, RZ, 0xc0, !PT ;  /* 0x0000007c4f4f7812 */ /* 0x000fe200078ec0ff */
[----:B0-----:R-:W-:-:S06]  /*10f0*/  ULEA UR5, UR6, UR5, 0x18 ;  /* 0x0000000506057291 */ /* 0x001fcc000f8ec0ff */
[----:B------:R-:W-:-:S05]  /*1100*/  LEA R78, R78, UR5, 0x7 ;  /* 0x000000054e4e7c11 */ /* 0x000fca000f8e38ff */
[----:B------:R-:W-:-:S05]  /*1110*/  IMAD.IADD R79, R78, 0x1, R79 ;  /* 0x000000014e4f7824 */ /* 0x000fca00078e024f */
[----:B--2---:R0:W-:Y:S02]  /*1120*/  STS [R79], R24 ;  /* 0x000000184f007388 */ /* 0x0041e40000000800 */
.L_x_13:
[----:B------:R-:W-:Y:S05]  /*1130*/  BSYNC.RECONVERGENT B2 ;  /* 0x0000000000027941 */ /* 0x000fea0003800200 */
.L_x_12:
[----:B------:R-:W-:Y:S05]  /*1140*/  @!P1 BRA `(.L_x_11) ;  /* 0x0000000000c09947 */ /* 0x000fea0003800000 */
[----:B0-----:R-:W-:Y:S01]  /*1150*/  LOP3.LUT R24, R37, 0x1f, R36, 0xf8, !PT ;  /* 0x0000001f25187812 */ /* 0x001fe200078ef824 */
[----:B------:R-:W-:Y:S01]  /*1160*/  BSSY.RECONVERGENT B2, `(.L_x_14) ;  /* 0x0000018000027945 */ /* 0x000fe20003800200 */
[----:B------:R-:W-:Y:S02]  /*1170*/  LEA.HI R78, R36, UR4, RZ, 0x1b ;  /* 0x00000004244e7c11 */ /* 0x000fe4000f8fd8ff */
[----:B------:R-:W-:Y:S02]  /*1180*/  ISETP.GE.U32.AND P0, PT, R24, R27, PT ;  /* 0x0000001b1800720c */ /* 0x000fe40003f06070 */
[----:B------:R-:W-:Y:S02]  /*1190*/  ISETP.NE.AND P1, PT, R30, 0x2, PT ;  /* 0x000000021e00780c */ /* 0x000fe40003f25270 */
[----:B------:R-:W-:Y:S02]  /*11a0*/  ISETP.GE.OR P0, PT, R78, R29, P0 ;  /* 0x0000001d4e00720c */ /* 0x000fe40000706670 */
[----:B------:R-:W-:-:S11]  /*11b0*/  IADD3 R79, PT, PT, R26, 0x20, RZ ;  /* 0x000000201a4f7810 */ /* 0x000fd60007ffe0ff */
[----:B------:R-:W-:Y:S05]  /*11c0*/  @P0 BRA `(.L_x_15) ;  /* 0x0000000000440947 */ /* 0x000fea0003800000 */
[----:B------:R-:W0:Y:S01]  /*11d0*/  LDC.64 R24, c[0x0][0x398] ;  /* 0x0000e600ff187b82 */ /* 0x000e220000000a00 */
[----:B------:R-:W-:Y:S02]  /*11e0*/  LOP3.LUT R37, R36, 0x1f, RZ, 0xc0, !PT ;  /* 0x0000001f24257812 */ /* 0x000fe400078ec0ff */
[----:B------:R-:W-:-:S03]  /*11f0*/  SHF.R.U32.HI R30, RZ, 0x5, R36 ;  /* 0x00000005ff1e7819 */ /* 0x000fc60000011624 */
[----:B------:R-:W-:Y:S01]  /*1200*/  IMAD R37, R28, 0x20, R37 ;  /* 0x000000201c257824 */ /* 0x000fe200078e0225 */
[----:B------:R-:W-:-:S05]  /*1210*/  IADD3 R78, PT, PT, R30, UR4, RZ ;  /* 0x000000041e4e7c10 */ /* 0x000fca000fffe0ff */
[----:B------:R-:W-:-:S04]  /*1220*/  IMAD R37, R78, R27, R37 ;  /* 0x0000001b4e257224 */ /* 0x000fc800078e0225 */
[----:B0-----:R-:W-:-:S06]  /*1230*/  IMAD.WIDE.U32 R24, R37, 0x4, R24 ;  /* 0x0000000425187825 */ /* 0x001fcc00078e0018 */
[----:B------:R-:W2:Y:S01]  /*1240*/  LDG.E R24, desc[UR10][R24.64] ;  /* 0x0000000a18187981 */ /* 0x000ea2000c1e1900 */
[----:B------:R-:W0:Y:S01]  /*1250*/  S2UR UR6, SR_CgaCtaId ;  /* 0x00000000000679c3 */ /* 0x000e220000008800 */
[----:B------:R-:W-:Y:S01]  /*1260*/  UMOV UR5, 0x400 ;  /* 0x0000040000057882 */ /* 0x000fe20000000000 */
[----:B------:R-:W-:Y:S01]  /*1270*/  IMAD.SHL.U32 R36, R36, 0x4, RZ ;  /* 0x0000000424247824 */ /* 0x000fe200078e00ff */
[----:B------:R-:W-:-:S04]  /*1280*/  UIADD3 UR5, UPT, UPT, UR5, 0x800, URZ ;  /* 0x0000080005057890 */ /* 0x000fc8000fffe0ff */
[----:B------:R-:W-:Y:S01]  /*1290*/  LOP3.LUT R37, R36, 0x7c, RZ, 0xc0, !PT ;  /* 0x0000007c24257812 */ /* 0x000fe200078ec0ff */
[----:B0-----:R-:W-:-:S06]  /*12a0*/  ULEA UR5, UR6, UR5, 0x18 ;  /* 0x0000000506057291 */ /* 0x001fcc000f8ec0ff */
[----:B------:R-:W-:-:S04]  /*12b0*/  LEA R30, R30, UR5, 0x7 ;  /* 0x000000051e1e7c11 */ /* 0x000fc8000f8e38ff */
[----:B------:R-:W-:-:S05]  /*12c0*/  IADD3 R37, PT, PT, R30, R37, RZ ;  /* 0x000000251e257210 */ /* 0x000fca0007ffe0ff */
[----:B--2---:R0:W-:Y:S02]  /*12d0*/  STS [R37], R24 ;  /* 0x0000001825007388 */ /* 0x0041e40000000800 */
.L_x_15:
[----:B------:R-:W-:Y:S05]  /*12e0*/  BSYNC.RECONVERGENT B2 ;  /* 0x0000000000027941 */ /* 0x000fea0003800200 */
.L_x_14:
[----:B------:R-:W-:Y:S01]  /*12f0*/  IMAD.MOV.U32 R36, RZ, RZ, R79 ;  /* 0x000000ffff247224 */ /* 0x000fe200078e004f */
[----:B------:R-:W-:Y:S06]  /*1300*/  @!P1 BRA `(.L_x_11) ;  /* 0x0000000000509947 */ /* 0x000fec0003800000 */
[----:B------:R-:W-:Y:S02]  /*1310*/  SHF.R.U32.HI R79, RZ, 0x5, R79 ;  /* 0x00000005ff4f7819 */ /* 0x000fe4000001164f */
[----:B------:R-:W-:Y:S02]  /*1320*/  LEA R30, R28, R31, 0x5 ;  /* 0x0000001f1c1e7211 */ /* 0x000fe400078e28ff */
[----:B------:R-:W-:Y:S01]  /*1330*/  IADD3 R36, PT, PT, R26, 0x30, RZ ;  /* 0x000000301a247810 */ /* 0x000fe20007ffe0ff */
[----:B------:R-:W-:Y:S01]  /*1340*/  VIADD R28, R79, UR4 ;  /* 0x000000044f1c7c36 */ /* 0x000fe20008000000 */
[----:B------:R-:W-:-:S04]  /*1350*/  ISETP.GE.U32.AND P0, PT, R30, R27, PT ;  /* 0x0000001b1e00720c */ /* 0x000fc80003f06070 */
[----:B------:R-:W-:-:S13]  /*1360*/  ISETP.GE.OR P0, PT, R28, R29, P0 ;  /* 0x0000001d1c00720c */ /* 0x000fda0000706670 */
[----:B------:R-:W-:Y:S05]  /*1370*/  @P0 BRA `(.L_x_11) ;  /* 0x0000000000340947 */ /* 0x000fea0003800000 */
[----:B0-----:R-:W0:Y:S01]  /*1380*/  LDC.64 R24, c[0x0][0x398] ;  /* 0x0000e600ff187b82 */ /* 0x001e220000000a00 */
        /* <DEDUP_REMOVED lines=12> */
.L_x_11:
[----:B------:R-:W-:Y:S05]  /*1450*/  BSYNC.RECONVERGENT B1 ;  /* 0x0000000000017941 */ /* 0x000fea0003800200 */
.L_x_10:
[----:B------:R-:W-:Y:S05]  /*1460*/  @!P3 BRA `(.L_x_2) ;  /* 0x000000040008b947 */ /* 0x000fea0003800000 */
[----:B012---:R-:W0:Y:S01]  /*1470*/  S2R R24, SR_CTAID.X ;  /* 0x0000000000187919 */ /* 0x007e220000002500 */
[----:B------:R-:W1:Y:S01]  /*1480*/  S2UR UR6, SR_CgaCtaId ;  /* 0x00000000000679c3 */ /* 0x000e620000008800 */
[----:B------:R-:W2:Y:S01]  /*1490*/  LDCU UR7, c[0x0][0x384] ;  /* 0x00007080ff0777ac */ /* 0x000ea20008000800 */
[----:B------:R-:W-:Y:S01]  /*14a0*/  LOP3.LUT R78, R36, 0x1f, RZ, 0xc0, !PT ;  /* 0x0000001f244e7812 */ /* 0x000fe200078ec0ff */
[----:B------:R-:W-:Y:S02]  /*14b0*/  UMOV UR5, 0x400 ;  /* 0x0000040000057882 */ /* 0x000fe40000000000 */
[----:B------:R-:W-:-:S04]  /*14c0*/  UIADD3 UR5, UPT, UPT, UR5, 0x800, URZ ;  /* 0x0000080005057890 */ /* 0x000fc8000fffe0ff */
[----:B-1----:R-:W-:Y:S01]  /*14d0*/  ULEA UR5, UR6, UR5, 0x18 ;  /* 0x0000000506057291 */ /* 0x002fe2000f8ec0ff */
[----:B0-----:R-:W-:Y:S01]  /*14e0*/  IMAD.SHL.U32 R25, R24, 0x20, RZ ;  /* 0x0000002018197824 */ /* 0x001fe200078e00ff */
[----:B------:R-:W-:-:S04]  /*14f0*/  SHF.L.U32 R24, R36, 0x2, RZ ;  /* 0x0000000224187819 */ /* 0x000fc800000006ff */
[----:B------:R-:W-:Y:S02]  /*1500*/  LOP3.LUT R24, R24, 0x7c, RZ, 0xc0, !PT ;  /* 0x0000007c18187812 */ /* 0x000fe400078ec0ff */
[----:B------:R-:W-:Y:S02]  /*1510*/  LOP3.LUT R37, R25, 0x1f, R36, 0xf8, !PT ;  /* 0x0000001f19257812 */ /* 0x000fe400078ef824 */
[C---:B------:R-:W-:Y:S01]  /*1520*/  LOP3.LUT R80, R24.reuse, 0x40, RZ, 0x3c, !PT ;  /* 0x0000004018507812 */ /* 0x040fe200078e3cff */
[----:B------:R-:W-:Y:S01]  /*1530*/  VIADD R79, R24, UR5 ;  /* 0x00000005184f7c36 */ /* 0x000fe20008000000 */
[----:B--2---:R-:W-:Y:S02]  /*1540*/  ISETP.GE.U32.AND P2, PT, R37, UR7, PT ;  /* 0x0000000725007c0c */ /* 0x004fe4000bf46070 */
[----:B------:R-:W-:Y:S02]  /*1550*/  LOP3.LUT R78, R25, 0x10, R78, 0xf6, !PT ;  /* 0x00000010194e7812 */ /* 0x000fe400078ef64e */
[----:B------:R-:W-:-:S09]  /*1560*/  IADD3 R80, PT, PT, R80, UR5, RZ ;  /* 0x0000000550507c10 */ /* 0x000fd2000fffe0ff */
.L_x_16:
[----:B------:R-:W0:Y:S01]  /*1570*/  LDCU UR5, c[0x0][0x388] ;  /* 0x00007100ff0577ac */ /* 0x000e220008000800 */
[C---:B------:R-:W-:Y:S01]  /*1580*/  LEA.HI R24, R36.reuse, UR4, RZ, 0x1b ;  /* 0x0000000424187c11 */ /* 0x040fe2000f8fd8ff */
[C---:B------:R-:W-:Y:S01]  /*1590*/  VIADD R81, R36.reuse, 0x10 ;  /* 0x0000001024517836 */ /* 0x040fe20000000000 */
[C---:B------:R-:W-:Y:S01]  /*15a0*/  IADD3 R83, PT, PT, R36.reuse, 0x20, RZ ;  /* 0x0000002024537810 */ /* 0x040fe20007ffe0ff */
[----:B------:R-:W1:Y:S01]  /*15b0*/  LDCU UR6, c[0x0][0x384] ;  /* 0x00007080ff0677ac */ /* 0x000e620008000800 */
[----:B------:R-:W-:Y:S02]  /*15c0*/  VIADD R86, R36, 0x30 ;  /* 0x0000003024567836 */ /* 0x000fe40000000000 */
[----:B------:R-:W-:-:S03]  /*15d0*/  LEA.HI R25, R83, UR4, RZ, 0x1b ;  /* 0x0000000453197c11 */ /* 0x000fc6000f8fd8ff */
[----:B------:R-:W-:Y:S02]  /*15e0*/  LEA.HI R26, R86, UR4, RZ, 0x1b ;  /* 0x00000004561a7c11 */ /* 0x000fe4000f8fd8ff */
[----:B0-----:R-:W-:Y:S02]  /*15f0*/  ISETP.GE.OR P3, PT, R24, UR5, P2 ;  /* 0x0000000518007c0c */ /* 0x001fe40009766670 */
[----:B------:R-:W-:Y:S02]  /*1600*/  LEA.HI R24, R81, UR4, RZ, 0x1b ;  /* 0x0000000451187c11 */ /* 0x000fe4000f8fd8ff */
[----:B-1----:R-:W-:Y:S02]  /*1610*/  ISETP.GE.U32.AND P0, PT, R78, UR6, PT ;  /* 0x000000064e007c0c */ /* 0x002fe4000bf06070 */
[----:B------:R-:W-:Y:S02]  /*1620*/  ISETP.GE.U32.AND P1, PT, R37, UR6, PT ;  /* 0x0000000625007c0c */ /* 0x000fe4000bf26070 */
[----:B------:R-:W-:-:S02]  /*1630*/  ISETP.GE.OR P4, PT, R24, UR5, P0 ;  /* 0x0000000518007c0c */ /* 0x000fc40008786670 */
[----:B------:R-:W-:Y:S02]  /*1640*/  ISETP.GE.OR P1, PT, R25, UR5, P1 ;  /* 0x0000000519007c0c */ /* 0x000fe40008f26670 */
[----:B------:R-:W-:Y:S01]  /*1650*/  ISETP.GE.OR P0, PT, R26, UR5, P0 ;  /* 0x000000051a007c0c */ /* 0x000fe20008706670 */
[----:B------:R-:W0:Y:S01]  /*1660*/  @!P3 LDC.64 R30, c[0x0][0x398] ;  /* 0x0000e600ff1ebb82 */ /* 0x000e220000000a00 */
[----:B------:R-:W-:-:S04]  /*1670*/  @!P3 SHF.R.U32.HI R82, RZ, 0x5, R36 ;  /* 0x00000005ff52b819 */ /* 0x000fc80000011624 */
[----:B------:R-:W-:-:S03]  /*1680*/  @!P3 IADD3 R84, PT, PT, R82, UR4, RZ ;  /* 0x000000045254bc10 */ /* 0x000fc6000fffe0ff */
[----:B------:R-:W1:Y:S01]  /*1690*/  @!P4 LDC.64 R28, c[0x0][0x398] ;  /* 0x0000e600ff1ccb82 */ /* 0x000e620000000a00 */
[----:B------:R-:W-:Y:S01]  /*16a0*/  @!P4 SHF.R.U32.HI R81, RZ, 0x5, R81 ;  /* 0x00000005ff51c819 */ /* 0x000fe20000011651 */
[----:B------:R-:W-:Y:S01]  /*16b0*/  @!P3 IMAD R85, R84, UR6, R37 ;  /* 0x000000065455bc24 */ /* 0x000fe2000f8e0225 */
[----:B------:R-:W-:Y:S02]  /*16c0*/  @!P1 SHF.R.U32.HI R84, RZ, 0x5, R83 ;  /* 0x00000005ff549819 */ /* 0x000fe40000011653 */
[----:B------:R-:W-:Y:S02]  /*16d0*/  @!P0 SHF.R.U32.HI R83, RZ, 0x5, R86 ;  /* 0x00000005ff538819 */ /* 0x000fe40000011656 */
[----:B------:R-:W-:Y:S01]  /*16e0*/  @!P1 IADD3 R86, PT, PT, R84, UR4, RZ ;  /* 0x0000000454569c10 */ /* 0x000fe2000fffe0ff */
[----:B------:R-:W2:Y:S02]  /*16f0*/  @!P1 LDC.64 R26, c[0x0][0x398] ;  /* 0x0000e600ff1a9b82 */ /* 0x000ea40000000a00 */
[----:B------:R-:W-:-:S02]  /*1700*/  @!P0 VIADD R89, R83, UR4 ;  /* 0x0000000453598c36 */ /* 0x000fc40008000000 */
[----:B------:R-:W-:Y:S02]  /*1710*/  @!P1 IMAD R87, R86, UR6, R37 ;  /* 0x0000000656579c24 */ /* 0x000fe4000f8e0225 */
[----:B------:R-:W-:Y:S02]  /*1720*/  @!P0 IMAD R89, R89, UR6, R78 ;  /* 0x0000000659598c24 */ /* 0x000fe4000f8e024e */
[----:B------:R-:W3:Y:S01]  /*1730*/  @!P0 LDC.64 R24, c[0x0][0x398] ;  /* 0x0000e600ff188b82 */ /* 0x000ee20000000a00 */
[----:B0-----:R-:W-:-:S04]  /*1740*/  @!P3 IMAD.WIDE.U32 R30, R85, 0x4, R30 ;  /* 0x00000004551eb825 */ /* 0x001fc800078e001e */
[----:B------:R-:W-:Y:S02]  /*1750*/  @!P4 VIADD R85, R81, UR4 ;  /* 0x000000045155cc36 */ /* 0x000fe40008000000 */
[----:B------:R-:W4:Y:S02]  /*1760*/  @!P3 LDG.E R30, desc[UR10][R30.64] ;  /* 0x0000000a1e1eb981 */ /* 0x000f24000c1e1900 */
[----:B------:R-:W-:-:S04]  /*1770*/  @!P4 IMAD R85, R85, UR6, R78 ;  /* 0x000000065555cc24 */ /* 0x000fc8000f8e024e */
[----:B-1----:R-:W-:-:S04]  /*1780*/  @!P4 IMAD.WIDE.U32 R28, R85, 0x4, R28 ;  /* 0x00000004551cc825 */ /* 0x002fc800078e001c */
[----:B--2---:R-:W-:Y:S02]  /*1790*/  @!P1 IMAD.WIDE.U32 R26, R87, 0x4, R26 ;  /* 0x00000004571a9825 */ /* 0x004fe400078e001a */
[----:B------:R-:W2:Y:S04]  /*17a0*/  @!P4 LDG.E R28, desc[UR10][R28.64] ;  /* 0x0000000a1c1cc981 */ /* 0x000ea8000c1e1900 */
[----:B------:R-:W5:Y:S01]  /*17b0*/  @!P1 LDG.E R26, desc[UR10][R26.64] ;  /* 0x0000000a1a1a9981 */ /* 0x000f62000c1e1900 */
[----:B---3--:R-:W-:-:S06]  /*17c0*/  @!P0 IMAD.WIDE.U32 R24, R89, 0x4, R24 ;  /* 0x0000000459188825 */ /* 0x008fcc00078e0018 */
[----:B------:R-:W3:Y:S01]  /*17d0*/  @!P0 LDG.E R24, desc[UR10][R24.64] ;  /* 0x0000000a18188981 */ /* 0x000ee2000c1e1900 */
[-C--:B------:R-:W-:Y:S01]  /*17e0*/  @!P3 LEA R85, R82, R79.reuse, 0x7 ;  /* 0x0000004f5255b211 */ /* 0x080fe200078e38ff */
[--C-:B------:R-:W-:Y:S01]  /*17f0*/  @!P4 IMAD R81, R81, 0x80, R80.reuse ;  /* 0x000000805151c824 */ /* 0x100fe200078e0250 */
[----:B------:R-:W-:Y:S01]  /*1800*/  @!P1 LEA R87, R84, R79, 0x7 ;  /* 0x0000004f54579211 */ /* 0x000fe200078e38ff */
[----:B------:R-:W-:Y:S02]  /*1810*/  @!P0 IMAD R83, R83, 0x80, R80 ;  /* 0x0000008053538824 */ /* 0x000fe400078e0250 */
[----:B----4-:R4:W-:Y:S04]  /*1820*/  @!P3 STS [R85], R30 ;  /* 0x0000001e5500b388 */ /* 0x0109e80000000800 */
[----:B--2---:R4:W-:Y:S04]  /*1830*/  @!P4 STS [R81], R28 ;  /* 0x0000001c5100c388 */ /* 0x0049e80000000800 */
[----:B-----5:R4:W-:Y:S04]  /*1840*/  @!P1 STS [R87], R26 ;  /* 0x0000001a57009388 */ /* 0x0209e80000000800 */
[----:B---3--:R4:W-:Y:S01]  /*1850*/  @!P0 STS [R83], R24 ;  /* 0x0000001853008388 */ /* 0x0089e20000000800 */
[----:B------:R-:W-:-:S02]  /*1860*/  ISETP.GE.U32.AND P0, PT, R36, 0x1c0, PT ;  /* 0x000001c02400780c */ /* 0x000fc40003f06070 */
[----:B------:R-:W-:-:S11]  /*1870*/  IADD3 R36, PT, PT, R36, 0x40, RZ ;  /* 0x0000004024247810 */ /* 0x000fd60007ffe0ff */
[----:B----4-:R-:W-:Y:S05]  /*1880*/  @!P0 BRA `(.L_x_16) ;  /* 0xfffffffc00388947 */ /* 0x010fea000383ffff */
.L_x_2:
[----:B01----:R-:W-:Y:S05]  /*1890*/  BSYNC.RECONVERGENT B0 ;  /* 0x0000000000007941 */ /* 0x003fea0003800200 */
.L_x_1:
[----:B------:R-:W0:Y:S01]  /*18a0*/  S2R R36, SR_TID.Y ;  /* 0x0000000000247919 */ /* 0x000e220000002200 */
[----:B------:R-:W-:Y:S01]  /*18b0*/  UMOV UR5, URZ ;  /* 0x000000ff00057c82 */ /* 0x000fe20008000000 */
[----:B------:R-:W1:Y:S01]  /*18c0*/  S2R R37, SR_TID.X ;  /* 0x0000000000257919 */ /* 0x000e620000002100 */
[----:B------:R-:W-:Y:S06]  /*18d0*/  BAR.SYNC.DEFER_BLOCKING 0x0 ;  /* 0x0000000000007b1d */ /* 0x000fec0000010000 */
.L_x_33:
[----:B------:R-:W0:Y:S01]  /*18e0*/  LDCU UR6, c[0x0][0x360] ;  /* 0x00006c00ff0677ac */ /* 0x000e220008000800 */
[----:B------:R-:W-:Y:S01]  /*18f0*/  BSSY.RECONVERGENT B0, `(.L_x_17) ;  /* 0x0000022000007945 */ /* 0x000fe20003800200 */
[----:B01----:R-:W-:-:S04]  /*1900*/  IMAD R78, R36, UR6, R37 ;  /* 0x00000006244e7c24 */ /* 0x003fc8000f8e0225 */
[C---:B--2---:R-:W-:Y:S01]  /*1910*/  IMAD.SHL.U32 R24, R78.reuse, 0x2, RZ ;  /* 0x000000024e187824 */ /* 0x044fe200078e00ff */
[----:B------:R-:W-:-:S04]  /*1920*/  ISETP.GT.U32.AND P6, PT, R78, 0xf, PT ;  /* 0x0000000f4e00780c */ /* 0x000fc80003fc4070 */
[----:B------:R-:W-:-:S04]  /*1930*/  LOP3.LUT R82, R24, 0x7ffff8, RZ, 0xc0, !PT ;  /* 0x007ffff818527812 */ /* 0x000fc800078ec0ff */
[C---:B------:R-:W-:Y:S02]  /*1940*/  ISETP.GT.U32.AND P5, PT, R82.reuse, 0x1e, PT ;  /* 0x0000001e5200780c */ /* 0x040fe40003fa4070 */
[C---:B------:R-:W-:Y:S02]  /*1950*/  ISETP.GT.U32.AND P4, PT, R82.reuse, 0x1d, PT ;  /* 0x0000001d5200780c */ /* 0x040fe40003f84070 */
[C---:B------:R-:W-:Y:S02]  /*1960*/  ISETP.GT.U32.AND P3, PT, R82.reuse, 0x1c, PT ;  /* 0x0000001c5200780c */ /* 0x040fe40003f64070 */
[C---:B------:R-:W-:Y:S02]  /*1970*/  ISETP.GT.U32.AND P2, PT, R82.reuse, 0x1b, PT ;  /* 0x0000001b5200780c */ /* 0x040fe40003f44070 */
[C---:B------:R-:W-:Y:S02]  /*1980*/  ISETP.GT.U32.AND P1, PT, R82.reuse, 0x1a, PT ;  /* 0x0000001a5200780c */ /* 0x040fe40003f24070 */
[----:B------:R-:W-:Y:S01]  /*1990*/  ISETP.GT.U32.AND P0, PT, R82, 0x19, PT ;  /* 0x000000195200780c */ /* 0x000fe20003f04070 */
[----:B------:R-:W-:-:S12]  /*19a0*/  @P6 BRA `(.L_x_18) ;  /* 0x0000000000586947 */ /* 0x000fd80003800000 */
[----:B------:R-:W0:Y:S01]  /*19b0*/  S2UR UR7, SR_CgaCtaId ;  /* 0x00000000000779c3 */ /* 0x000e220000008800 */
[----:B------:R-:W-:Y:S01]  /*19c0*/  UMOV UR6, 0x400 ;  /* 0x0000040000067882 */ /* 0x000fe20000000000 */
[C---:B------:R-:W-:Y:S01]  /*19d0*/  IMAD.SHL.U32 R25, R78.reuse, 0x20, RZ ;  /* 0x000000204e197824 */ /* 0x040fe200078e00ff */
[----:B------:R-:W-:Y:S01]  /*19e0*/  UIADD3 UR8, UPT, UPT, UR6, 0x800, URZ ;  /* 0x0000080006087890 */ /* 0x000fe2000fffe0ff */
[----:B------:R-:W-:-:S03]  /*19f0*/  SHF.L.U32 R24, R78, 0x7, RZ ;  /* 0x000000074e187819 */ /* 0x000fc600000006ff */
[----:B------:R-:W-:Y:S02]  /*1a00*/  LOP3.LUT R81, R25, 0x60, RZ, 0xc0, !PT ;  /* 0x0000006019517812 */ /* 0x000fe400078ec0ff */
[----:B------:R-:W-:Y:S01]  /*1a10*/  LOP3.LUT R79, R24, 0x1ffffe00, RZ, 0xc0, !PT ;  /* 0x1ffffe00184f7812 */ /* 0x000fe200078ec0ff */
[----:B0-----:R-:W-:Y:S02]  /*1a20*/  ULEA UR6, UR7, UR6, 0x18 ;  /* 0x0000000607067291 */ /* 0x001fe4000f8ec0ff */
[----:B------:R-:W-:Y:S02]  /*1a30*/  ULEA UR7, UR7, UR8, 0x18 ;  /* 0x0000000807077291 */ /* 0x000fe4000f8ec0ff */
[----:B------:R-:W-:Y:S02]  /*1a40*/  ULEA UR6, UR5, UR6, 0x2 ;  /* 0x0000000605067291 */ /* 0x000fe4000f8e10ff */
[----:B------:R-:W-:-:S07]  /*1a50*/  ULEA UR7, UR5, UR7, 0x7 ;  /* 0x0000000705077291 */ /* 0x000fce000f8e38ff */
[----:B------:R-:W-:Y:S04]  /*1a60*/  LDS R80, [R79+UR6] ;  /* 0x000000064f507984 */ /* 0x000fe80008000800 */
[----:B------:R-:W0:Y:S04]  /*1a70*/  LDS.128 R24, [R81+UR7] ;  /* 0x0000000751187984 */ /* 0x000e280008000c00 */
[----:B------:R-:W1:Y:S01]  /*1a80*/  LDS.128 R28, [R81+UR7+0x10] ;  /* 0x00001007511c7984 */ /* 0x000e620008000c00 */
[C---:B0-----:R-:W-:Y:S01]  /*1a90*/  FFMA R35, R80.reuse, R24, R35 ;  /* 0x0000001850237223 */ /* 0x041fe20000000023 */
[C---:B------:R-:W-:Y:S01]  /*1aa0*/  FFMA R22, R80.reuse, R25, R22 ;  /* 0x0000001950167223 */ /* 0x040fe20000000016 */
[C---:B------:R-:W-:Y:S01]  /*1ab0*/  FFMA R33, R80.reuse, R26, R33 ;  /* 0x0000001a50217223 */ /* 0x040fe20000000021 */
[C---:B------:R-:W-:Y:S01]  /*1ac0*/  FFMA R20, R80.reuse, R27, R20 ;  /* 0x0000001b50147223 */ /* 0x040fe20000000014 */
[C---:B-1----:R-:W-:Y:S01]  /*1ad0*/  FFMA R23, R80.reuse, R28, R23 ;  /* 0x0000001c50177223 */ /* 0x042fe20000000017 */
[C---:B------:R-:W-:Y:S01]  /*1ae0*/  FFMA R18, R80.reuse, R29, R18 ;  /* 0x0000001d50127223 */ /* 0x040fe20000000012 */
[C---:B------:R-:W-:Y:S01]  /*1af0*/  FFMA R21, R80.reuse, R30, R21 ;  /* 0x0000001e50157223 */ /* 0x040fe20000000015 */
[----:B------:R-:W-:-:S07]  /*1b00*/  FFMA R16, R80, R31, R16 ;  /* 0x0000001f50107223 */ /* 0x000fce0000000010 */
.L_x_18:
[----:B------:R-:W-:Y:S05]  /*1b10*/  BSYNC.RECONVERGENT B0 ;  /* 0x0000000000007941 */ /* 0x000fea0003800200 */
.L_x_17:
[----:B------:R-:W-:Y:S01]  /*1b20*/  BSSY.RECONVERGENT B0, `(.L_x_19) ;  /* 0x0000019000007945 */ /* 0x000fe20003800200 */
[----:B------:R-:W-:-:S03]  /*1b30*/  ISETP.GT.U32.AND P6, PT, R82, 0x18, PT ;  /* 0x000000185200780c */ /* 0x000fc60003fc4070 */
[----:B------:R-:W-:Y:S10]  /*1b40*/  @P5 BRA `(.L_x_20) ;  /* 0x0000000000585947 */ /* 0x000ff40003800000 */
[----:B------:R-:W0:Y:S01]  /*1b50*/  S2UR UR7, SR_CgaCtaId ;  /* 0x00000000000779c3 */ /* 0x000e220000008800 */
[----:B------:R-:W-:Y:S01]  /*1b60*/  UMOV UR6, 0x400 ;  /* 0x0000040000067882 */ /* 0x000fe20000000000 */
[C---:B------:R-:W-:Y:S01]  /*1b70*/  SHF.L.U32 R24, R78.reuse, 0x7, RZ ;  /* 0x000000074e187819 */ /* 0x040fe200000006ff */
[----:B------:R-:W-:Y:S01]  /*1b80*/  UIADD3 UR8, UPT, UPT, UR6, 0x800, URZ ;  /* 0x0000080006087890 */ /* 0x000fe2000fffe0ff */
[----:B------:R-:W-:Y:S02]  /*1b90*/  IMAD.SHL.U32 R25, R78, 0x20, RZ ;  /* 0x000000204e197824 */ /* 0x000fe400078e00ff */
[----:B------:R-:W-:-:S03]  /*1ba0*/  LOP3.LUT R79, R24, 0x1ffffe00, RZ, 0xc0, !PT ;  /* 0x1ffffe00184f7812 */ /* 0x000fc600078ec0ff */
[----:B------:R-:W-:Y:S01]  /*1bb0*/  LOP3.LUT R80, R25, 0x60, RZ, 0xc0, !PT ;  /* 0x0000006019507812 */ /* 0x000fe200078ec0ff */
[----:B0-----:R-:W-:Y:S02]  /*1bc0*/  ULEA UR6, UR7, UR6, 0x18 ;  /* 0x0000000607067291 */ /* 0x001fe4000f8ec0ff */
[----:B------:R-:W-:Y:S02]  /*1bd0*/  ULEA UR8, UR7, UR8, 0x18 ;  /* 0x0000000807087291 */ /* 0x000fe4000f8ec0ff */
[----:B------:R-:W-:Y:S02]  /*1be0*/  ULEA UR6, UR5, UR6, 0x2 ;  /* 0x0000000605067291 */ /* 0x000fe4000f8e10ff */
[----:B------:R-:W-:-:S07]  /*1bf0*/  ULEA UR8, UR5, UR8, 0x7 ;  /* 0x0000000805087291 */ /* 0x000fce000f8e38ff */
[----:B------:R-:W-:Y:S04]  /*1c00*/  LDS R79, [R79+UR6+0x40] ;  /* 0x000040064f4f7984 */ /* 0x000fe80008000800 */
[----:B------:R-:W0:Y:S04]  /*1c10*/  LDS.128 R24, [R80+UR8] ;  /* 0x0000000850187984 */ /* 0x000e280008000c00 */
[----:B------:R-:W1:Y:S01]  /*1c20*/  LDS.128 R28, [R80+UR8+0x10] ;  /* 0x00001008501c7984 */ /* 0x000e620008000c00 */
[----:B0-----:R-:W-:Y:S01]  /*1c30*/  FFMA R19, R24, R79, R19 ;  /* 0x0000004f18137223 */ /* 0x001fe20000000013 */
[C---:B------:R-:W-:Y:S01]  /*1c40*/  FFMA R14, R79.reuse, R25, R14 ;  /* 0x000000194f0e7223 */ /* 0x040fe2000000000e */
[C---:B------:R-:W-:Y:S01]  /*1c50*/  FFMA R17, R79.reuse, R26, R17 ;  /* 0x0000001a4f117223 */ /* 0x040fe20000000011 */
[C---:B------:R-:W-:Y:S01]  /*1c60*/  FFMA R12, R79.reuse, R27, R12 ;  /* 0x0000001b4f0c7223 */ /* 0x040fe2000000000c */
[----:B-1----:R-:W-:Y:S01]  /*1c70*/  FFMA R15, R28, R79, R15 ;  /* 0x0000004f1c0f7223 */ /* 0x002fe2000000000f */
[C---:B------:R-:W-:Y:S01]  /*1c80*/  FFMA R10, R79.reuse, R29, R10 ;  /* 0x0000001d4f0a7223 */ /* 0x040fe2000000000a */
[C---:B------:R-:W-:Y:S01]  /*1c90*/  FFMA R13, R79.reuse, R30, R13 ;  /* 0x0000001e4f0d7223 */ /* 0x040fe2000000000d */
[----:B------:R-:W-:-:S07]  /*1ca0*/  FFMA R8, R79, R31, R8 ;  /* 0x0000001f4f087223 */ /* 0x000fce0000000008 */
.L_x_20:
[----:B------:R-:W-:Y:S05]  /*1cb0*/  BSYNC.RECONVERGENT B0 ;  /* 0x0000000000007941 */ /* 0x000fea0003800200 */
.L_x_19:
[----:B------:R-:W-:Y:S04]  /*1cc0*/  BSSY.RECONVERGENT B0, `(.L_x_21) ;  /* 0x0000018000007945 */ /* 0x000fe80003800200 */
[----:B------:R-:W-:Y:S05]  /*1cd0*/  @P4 BRA `(.L_x_22) ;  /* 0x0000000000584947 */ /* 0x000fea0003800000 */
        /* <DEDUP_REMOVED lines=22> */
.L_x_22:
[----:B------:R-:W-:Y:S05]  /*1e40*/  BSYNC.RECONVERGENT B0 ;  /* 0x0000000000007941 */ /* 0x000fea0003800200 */
.L_x_21:
        /* <DEDUP_REMOVED lines=24> */
.L_x_24:
[----:B------:R-:W-:Y:S05]  /*1fd0*/  BSYNC.RECONVERGENT B0 ;  /* 0x0000000000007941 */ /* 0x000fea0003800200 */
.L_x_23:
        /* <DEDUP_REMOVED lines=24> */
.L_x_26:
[----:B------:R-:W-:Y:S05]  /*2160*/  BSYNC.RECONVERGENT B0 ;  /* 0x0000000000007941 */ /* 0x000fea0003800200 */
.L_x_25:
        /* <DEDUP_REMOVED lines=24> */
.L_x_28:
[----:B------:R-:W-:Y:S05]  /*22f0*/  BSYNC.RECONVERGENT B0 ;  /* 0x0000000000007941 */ /* 0x000fea0003800200 */
.L_x_27:
        /* <DEDUP_REMOVED lines=24> */
.L_x_30:
[----:B------:R-:W-:Y:S05]  /*2480*/  BSYNC.RECONVERGENT B0 ;  /* 0x0000000000007941 */ /* 0x000fea0003800200 */
.L_x_29:
        /* <DEDUP_REMOVED lines=24> */
.L_x_32:
[----:B------:R-:W-:Y:S05]  /*2610*/  BSYNC.RECONVERGENT B0 ;  /* 0x0000000000007941 */ /* 0x000fea0003800200 */
.L_x_31:
[----:B------:R-:W-:-:S04]  /*2620*/  UIADD3 UR5, UPT, UPT, UR5, 0x1, URZ ;  /* 0x0000000105057890 */ /* 0x000fc8000fffe0ff */
[----:B------:R-:W-:-:S09]  /*2630*/  UISETP.NE.AND UP0, UPT, UR5, 0x10, UPT ;  /* 0x000000100500788c */ /* 0x000fd2000bf05270 */
[----:B------:R-:W-:Y:S05]  /*2640*/  BRA.U UP0, `(.L_x_33) ;  /* 0xfffffff100a47547 */ /* 0x000fea000b83ffff */
[----:B------:R-:W0:Y:S01]  /*2650*/  LDCU UR5, c[0x0][0x388] ;  /* 0x00007100ff0577ac */ /* 0x000e220008000800 */
[----:B------:R-:W-:-:S04]  /*2660*/  UIADD3 UR4, UPT, UPT, UR4, 0x10, URZ ;  /* 0x0000001004047890 */ /* 0x000fc8000fffe0ff */
[----:B0-----:R-:W-:Y:S01]  /*2670*/  UISETP.GE.AND UP0, UPT, UR4, UR5, UPT ;  /* 0x000000050400728c */ /* 0x001fe2000bf06270 */
[----:B------:R-:W-:Y:S08]  /*2680*/  BAR.SYNC.DEFER_BLOCKING 0x0 ;  /* 0x0000000000007b1d */ /* 0x000ff00000010000 */
[----:B------:R-:W-:Y:S05]  /*2690*/  BRA.U !UP0, `(.L_x_34) ;  /* 0xffffffdd08207547 */ /* 0x000fea000b83ffff */
.L_x_0:
[----:B------:R-:W1:Y:S01]  /*26a0*/  S2R R24, SR_TID.Y ;  /* 0x0000000000187919 */ /* 0x000e620000002200 */
[----:B------:R-:W1:Y:S01]  /*26b0*/  LDCU UR4, c[0x0][0x360] ;  /* 0x00006c00ff0477ac */ /* 0x000e620008000800 */
[----:B------:R-:W-:Y:S01]  /*26c0*/  BSSY.RECONVERGENT B0, `(.L_x_35) ;  /* 0x000005b000007945 */ /* 0x000fe20003800200 */
[----:B------:R-:W1:Y:S01]  /*26d0*/  S2R R25, SR_TID.X ;  /* 0x0000000000197919 */ /* 0x000e620000002100 */
[----:B------:R-:W2:Y:S01]  /*26e0*/  LDCU UR6, c[0x0][0x380] ;  /* 0x00007000ff0677ac */ /* 0x000ea20008000800 */
[----:B------:R-:W3:Y:S01]  /*26f0*/  S2R R26, SR_CTAID.Y ;  /* 0x00000000001a7919 */ /* 0x000ee20000002600 */
[----:B------:R-:W4:Y:S01]  /*2700*/  S2R R27, SR_CTAID.X ;  /* 0x00000000001b7919 */ /* 0x000f220000002500 */
[----:B-1----:R-:W-:-:S05]  /*2710*/  IMAD R24, R24, UR4, R25 ;  /* 0x0000000418187c24 */ /* 0x002fca000f8e0219 */
[C---:B------:R-:W-:Y:S02]  /*2720*/  SHF.L.U32 R25, R24.reuse, 0x1, RZ ;  /* 0x0000000118197819 */ /* 0x040fe400000006ff */
[----:B------:R-:W-:Y:S02]  /*2730*/  SHF.L.U32 R24, R24, 0x3, RZ ;  /* 0x0000000318187819 */ /* 0x000fe400000006ff */
[----:B------:R-:W-:Y:S02]  /*2740*/  LOP3.LUT R25, R25, 0x7ffff8, RZ, 0xc0, !PT ;  /* 0x007ffff819197812 */ /* 0x000fe400078ec0ff */
[----:B------:R-:W-:-:S03]  /*2750*/  LOP3.LUT R24, R24, 0x18, RZ, 0xc0, !PT ;  /* 0x0000001818187812 */ /* 0x000fc600078ec0ff */
[----:B---3--:R-:W-:Y:S02]  /*2760*/  IMAD R31, R26, 0x20, R25 ;  /* 0x000000201a1f7824 */ /* 0x008fe400078e0219 */
[----:B----4-:R-:W-:Y:S02]  /*2770*/  IMAD R28, R27, 0x20, R24 ;  /* 0x000000201b1c7824 */ /* 0x010fe400078e0218 */
[C---:B------:R-:W-:Y:S01]  /*2780*/  VIADD R30, R31.reuse, 0x1 ;  /* 0x000000011f1e7836 */ /* 0x040fe20000000000 */
[C---:B--2---:R-:W-:Y:S02]  /*2790*/  ISETP.GE.AND P0, PT, R31.reuse, UR6, PT ;  /* 0x000000061f007c0c */ /* 0x044fe4000bf06270 */
[----:B------:R-:W-:-:S11]  /*27a0*/  IADD3 R29, PT, PT, R31, 0x2, RZ ;  /* 0x000000021f1d7810 */ /* 0x000fd60007ffe0ff */
[----:B------:R-:W-:Y:S05]  /*27b0*/  @P0 BRA `(.L_x_36) ;  /* 0x00000004002c0947 */ /* 0x000fea0003800000 */
[----:B------:R-:W1:Y:S01]  /*27c0*/  LDCU UR7, c[0x0][0x384] ;  /* 0x00007080ff0777ac */ /* 0x000e620008000800 */
[----:B------:R-:W2:Y:S01]  /*27d0*/  LDCU.64 UR4, c[0x0][0x3a8] ;  /* 0x00007500ff0477ac */ /* 0x000ea20008000a00 */
[----:B-1----:R-:W-:Y:S01]  /*27e0*/  ISETP.GE.AND P3, PT, R28, UR7, PT ;  /* 0x000000071c007c0c */ /* 0x002fe2000bf66270 */
[----:B------:R-:W-:-:S12]  /*27f0*/  IMAD R25, R31, UR7, RZ ;  /* 0x000000071f197c24 */ /* 0x000fd8000f8e02ff */
[----:B------:R-:W1:Y:S01]  /*2800*/  @!P3 LDC.64 R26, c[0x0][0x3a8] ;  /* 0x0000ea00ff1abb82 */ /* 0x000e620000000a00 */
[----:B------:R-:W-:-:S07]  /*2810*/  @!P3 IADD3 R37, PT, PT, R28, R25, RZ ;  /* 0x000000191c25b210 */ /* 0x000fce0007ffe0ff */
[----:B------:R-:W3:Y:S08]  /*2820*/  @!P3 LDC R77, c[0x0][0x3a0] ;  /* 0x0000e800ff4dbb82 */ /* 0x000ef00000000800 */
[----:B------:R-:W4:Y:S01]  /*2830*/  @!P3 LDC R79, c[0x0][0x38c] ;  /* 0x0000e300ff4fbb82 */ /* 0x000f220000000800 */
[----:B-1----:R-:W-:-:S05]  /*2840*/  @!P3 IMAD.WIDE R26, R37, 0x4, R26 ;  /* 0x00000004251ab825 */ /* 0x002fca00078e021a */
[----:B0-----:R-:W3:Y:S01]  /*2850*/  @!P3 LDG.E R24, desc[UR10][R26.64] ;  /* 0x0000000a1a18b981 */ /* 0x001ee2000c1e1900 */
[C---:B------:R-:W-:Y:S01]  /*2860*/  VIADD R32, R28.reuse, 0x1 ;  /* 0x000000011c207836 */ /* 0x040fe20000000000 */
[----:B------:R-:W-:Y:S01]  /*2870*/  SHF.R.S32.HI R78, RZ, 0x1f, R28 ;  /* 0x0000001fff4e7819 */ /* 0x000fe2000001141c */
[C---:B------:R-:W-:Y:S01]  /*2880*/  VIADD R36, R28.reuse, 0x3 ;  /* 0x000000031c247836 */ /* 0x040fe20000000000 */
[----:B------:R-:W-:Y:S02]  /*2890*/  IADD3 R37, P4, PT, R28, R25, RZ ;  /* 0x000000191c257210 */ /* 0x000fe40007f9e0ff */
[----:B------:R-:W-:Y:S02]  /*28a0*/  ISETP.GE.AND P0, PT, R32, UR7, PT ;  /* 0x0000000720007c0c */ /* 0x000fe4000bf06270 */
[----:B------:R-:W-:Y:S02]  /*28b0*/  IADD3 R34, PT, PT, R28, 0x2, RZ ;  /* 0x000000021c227810 */ /* 0x000fe40007ffe0ff */
[----:B------:R-:W-:Y:S01]  /*28c0*/  ISETP.GE.AND P2, PT, R36, UR7, PT ;  /* 0x0000000724007c0c */ /* 0x000fe2000bf46270 */
[----:B------:R-:W-:Y:S01]  /*28d0*/  VIADD R36, R28, 0x5 ;  /* 0x000000051c247836 */ /* 0x000fe20000000000 */
[----:B------:R-:W-:-:S02]  /*28e0*/  LEA.HI.X.SX32 R78, R25, R78, 0x1, P4 ;  /* 0x0000004e194e7211 */ /* 0x000fc400020f0eff */
[----:B------:R-:W-:Y:S02]  /*28f0*/  ISETP.GE.AND P1, PT, R34, UR7, PT ;  /* 0x0000000722007c0c */ /* 0x000fe4000bf26270 */
[----:B------:R-:W-:Y:S02]  /*2900*/  IADD3 R34, PT, PT, R28, 0x4, RZ ;  /* 0x000000041c227810 */ /* 0x000fe40007ffe0ff */
[----:B------:R-:W-:Y:S01]  /*2910*/  ISETP.GE.AND P5, PT, R36, UR7, PT ;  /* 0x0000000724007c0c */ /* 0x000fe2000bfa6270 */
[----:B------:R-:W0:Y:S08]  /*2920*/  @!P0 LDC R82, c[0x0][0x38c] ;  /* 0x0000e300ff528b82 */ /* 0x000e300000000800 */
[----:B------:R-:W1:Y:S08]  /*2930*/  @!P1 LDC R83, c[0x0][0x3a0] ;  /* 0x0000e800ff539b82 */ /* 0x000e700000000800 */
[----:B------:R-:W5:Y:S08]  /*2940*/  @!P2 LDC R86, c[0x0][0x3a0] ;  /* 0x0000e800ff56ab82 */ /* 0x000f700000000800 */
[----:B------:R-:W0:Y:S08]  /*2950*/  @!P5 LDC R88, c[0x0][0x3a0] ;  /* 0x0000e800ff58db82 */ /* 0x000e300000000800 */
[----:B------:R-:W0:Y:S01]  /*2960*/  @!P1 LDC R84, c[0x0][0x38c] ;  /* 0x0000e300ff549b82 */ /* 0x000e220000000800 */
[----:B---3--:R-:W-:Y:S01]  /*2970*/  @!P3 FMUL R32, R24, R77 ;  /* 0x0000004d1820b220 */ /* 0x008fe20000400000 */
[----:B--2---:R-:W-:-:S06]  /*2980*/  LEA R24, P4, R37, UR4, 0x2 ;  /* 0x0000000425187c11 */ /* 0x004fcc000f8810ff */
[----:B------:R-:W2:Y:S01]  /*2990*/  @!P0 LDC R77, c[0x0][0x3a0] ;  /* 0x0000e800ff4d8b82 */ /* 0x000ea20000000800 */
[----:B----4-:R-:W-:Y:S01]  /*29a0*/  @!P3 FFMA R35, R35, R79, R32 ;  /* 0x0000004f2323b223 */ /* 0x010fe20000000020 */
[----:B------:R-:W-:Y:S02]  /*29b0*/  IADD3 R32, PT, PT, R28, 0x6, RZ ;  /* 0x000000061c207810 */ /* 0x000fe40007ffe0ff */
[----:B------:R-:W-:Y:S02]  /*29c0*/  LEA.HI.X R25, R37, UR5, R78, 0x2, P4 ;  /* 0x0000000525197c11 */ /* 0x000fe4000a0f144e */
[----:B------:R3:W-:Y:S01]  /*29d0*/  @!P3 STG.E desc[UR10][R26.64], R35 ;  /* 0x000000231a00b986 */ /* 0x0007e2000c10190a */
[----:B------:R-:W-:Y:S02]  /*29e0*/  ISETP.GE.AND P4, PT, R34, UR7, PT ;  /* 0x0000000722007c0c */ /* 0x000fe4000bf86270 */
[----:B------:R-:W-:Y:S01]  /*29f0*/  ISETP.GE.AND P3, PT, R32, UR7, PT ;  /* 0x0000000720007c0c */ /* 0x000fe2000bf66270 */
[----:B------:R-:W1:Y:S04]  /*2a00*/  @!P1 LDG.E R78, desc[UR10][R24.64+0x8] ;  /* 0x0000080a184e9981 */ /* 0x000e68000c1e1900 */
[----:B------:R-:W5:Y:S04]  /*2a10*/  @!P2 LDG.E R79, desc[UR10][R24.64+0xc] ;  /* 0x00000c0a184fa981 */ /* 0x000f68000c1e1900 */
[----:B------:R-:W0:Y:S01]  /*2a20*/  @!P5 LDG.E R81, desc[UR10][R24.64+0x14] ;  /* 0x0000140a1851d981 */ /* 0x000e22000c1e1900 */
[----:B---3--:R-:W3:Y:S03]  /*2a30*/  @!P2 LDC R35, c[0x0][0x38c] ;  /* 0x0000e300ff23ab82 */ /* 0x008ee60000000800 */
[----:B------:R-:W4:Y:S04]  /*2a40*/  @!P4 LDG.E R80, desc[UR10][R24.64+0x10] ;  /* 0x0000100a1850c981 */ /* 0x000f28000c1e1900 */
[----:B------:R-:W2:Y:S01]  /*2a50*/  @!P3 LDG.E R34, desc[UR10][R24.64+0x18] ;  /* 0x0000180a1822b981 */ /* 0x000ea2000c1e1900 */
[----:B------:R-:W4:Y:S03]  /*2a60*/  @!P4 LDC R85, c[0x0][0x3a0] ;  /* 0x0000e800ff55cb82 */ /* 0x000f260000000800 */
[----:B------:R-:W3:Y:S05]  /*2a70*/  @!P0 LDG.E R36, desc[UR10][R24.64+0x4] ;  /* 0x0000040a18248981 */ /* 0x000eea000c1e1900 */
[----:B------:R-:W2:Y:S08]  /*2a80*/  @!P3 LDC R37, c[0x0][0x3a0] ;  /* 0x0000e800ff25bb82 */ /* 0x000eb00000000800 */
[----:B------:R-:W3:Y:S08]  /*2a90*/  @!P4 LDC R32, c[0x0][0x38c] ;  /* 0x0000e300ff20cb82 */ /* 0x000ef00000000800 */
[----:B------:R-:W3:Y:S08]  /*2aa0*/  @!P5 LDC R27, c[0x0][0x38c] ;  /* 0x0000e300ff1bdb82 */ /* 0x000ef00000000800 */
[----:B------:R-:W3:Y:S01]  /*2ab0*/  @!P3 LDC R26, c[0x0][0x38c] ;  /* 0x0000e300ff1abb82 */ /* 0x000ee20000000800 */
[----:B-1----:R-:W-:Y:S01]  /*2ac0*/  @!P1 FMUL R78, R78, R83 ;  /* 0x000000534e4e9220 */ /* 0x002fe20000400000 */
[----:B-----5:R-:W-:Y:S01]  /*2ad0*/  @!P2 FMUL R79, R79, R86 ;  /* 0x000000564f4fa220 */ /* 0x020fe20000400000 */
[----:B0-----:R-:W-:Y:S01]  /*2ae0*/  @!P5 FMUL R81, R81, R88 ;  /* 0x000000585151d220 */ /* 0x001fe20000400000 */
[----:B----4-:R-:W-:Y:S01]  /*2af0*/  @!P4 FMUL R80, R80, R85 ;  /* 0x000000555050c220 */ /* 0x010fe20000400000 */
[----:B--2---:R-:W-:Y:S01]  /*2b00*/  @!P3 FMUL R34, R34, R37 ;  /* 0x000000252222b220 */ /* 0x004fe20000400000 */
[----:B------:R-:W-:Y:S01]  /*2b10*/  @!P1 FFMA R33, R33, R84, R78 ;  /* 0x0000005421219223 */ /* 0x000fe2000000004e */
[----:B---3--:R-:W-:Y:S01]  /*2b20*/  @!P2 FFMA R35, R20, R35, R79 ;  /* 0x000000231423a223 */ /* 0x008fe2000000004f */
[----:B------:R-:W-:Y:S01]  /*2b30*/  @!P4 FFMA R23, R23, R32, R80 ;  /* 0x000000201717c223 */ /* 0x000fe20000000050 */
[----:B------:R-:W-:Y:S01]  /*2b40*/  @!P0 FMUL R77, R36, R77 ;  /* 0x0000004d244d8220 */ /* 0x000fe20000400000 */
[----:B------:R-:W-:Y:S01]  /*2b50*/  @!P5 FFMA R27, R18, R27, R81 ;  /* 0x0000001b121bd223 */ /* 0x000fe20000000051 */
[----:B------:R-:W-:Y:S01]  /*2b60*/  @!P3 FFMA R21, R21, R26, R34 ;  /* 0x0000001a1515b223 */ /* 0x000fe20000000022 */
[----:B------:R1:W-:Y:S01]  /*2b70*/  @!P1 STG.E desc[UR10][R24.64+0x8], R33 ;  /* 0x0000082118009986 */ /* 0x0003e2000c10190a */
[----:B------:R-:W-:Y:S01]  /*2b80*/  @!P0 FFMA R77, R22, R82, R77 ;  /* 0x00000052164d8223 */ /* 0x000fe2000000004d */
[----:B------:R-:W-:-:S02]  /*2b90*/  VIADD R18, R28, 0x7 ;  /* 0x000000071c127836 */ /* 0x000fc40000000000 */
[----:B------:R1:W-:Y:S04]  /*2ba0*/  @!P2 STG.E desc[UR10][R24.64+0xc], R35 ;  /* 0x00000c231800a986 */ /* 0x0003e8000c10190a */
[----:B------:R1:W-:Y:S04]  /*2bb0*/  @!P4 STG.E desc[UR10][R24.64+0x10], R23 ;  /* 0x000010171800c986 */ /* 0x0003e8000c10190a */
[----:B------:R1:W-:Y:S04]  /*2bc0*/  @!P5 STG.E desc[UR10][R24.64+0x14], R27 ;  /* 0x0000141b1800d986 */ /* 0x0003e8000c10190a */
[----:B------:R1:W-:Y:S04]  /*2bd0*/  @!P3 STG.E desc[UR10][R24.64+0x18], R21 ;  /* 0x000018151800b986 */ /* 0x0003e8000c10190a */
[----:B------:R1:W-:Y:S01]  /*2be0*/  @!P0 STG.E desc[UR10][R24.64+0x4], R77 ;  /* 0x0000044d18008986 */ /* 0x0003e2000c10190a */
[----:B------:R-:W-:-:S13]  /*2bf0*/  ISETP.GE.AND P0, PT, R18, UR7, PT ;  /* 0x0000000712007c0c */ /* 0x000fda000bf06270 */
[----:B-1----:R-:W-:Y:S05]  /*2c00*/  @P0 BRA `(.L_x_36) ;  /* 0x0000000000180947 */ /* 0x002fea0003800000 */
[----:B------:R-:W2:Y:S01]  /*2c10*/  LDG.E R18, desc[UR10][R24.64+0x1c] ;  /* 0x00001c0a18127981 */ /* 0x000ea2000c1e1900 */
[----:B------:R-:W2:Y:S01]  /*2c20*/  LDCU UR4, c[0x0][0x3a0] ;  /* 0x00007400ff0477ac */ /* 0x000ea20008000800 */
[----:B------:R-:W0:Y:S01]  /*2c30*/  LDCU UR5, c[0x0][0x38c] ;  /* 0x00007180ff0577ac */ /* 0x000e220008000800 */
[----:B--2---:R-:W-:-:S04]  /*2c40*/  FMUL R21, R18, UR4 ;  /* 0x0000000412157c20 */ /* 0x004fc80008400000 */
[----:B0-----:R-:W-:-:S05]  /*2c50*/  FFMA R21, R16, UR5, R21 ;  /* 0x0000000510157c23 */ /* 0x001fca0008000015 */
[----:B------:R1:W-:Y:S02]  /*2c60*/  STG.E desc[UR10][R24.64+0x1c], R21 ;  /* 0x00001c1518007986 */ /* 0x0003e4000c10190a */
.L_x_36:
[----:B0-----:R-:W-:Y:S05]  /*2c70*/  BSYNC.RECONVERGENT B0 ;  /* 0x0000000000007941 */ /* 0x001fea0003800200 */
.L_x_35:
[----:B------:R-:W-:Y:S01]  /*2c80*/  ISETP.GE.AND P6, PT, R30, UR6, PT ;  /* 0x000000061e007c0c */ /* 0x000fe2000bfc6270 */
[C---:B-1----:R-:W-:Y:S01]  /*2c90*/  VIADD R24, R31.reuse, 0x4 ;  /* 0x000000041f187836 */ /* 0x042fe20000000000 */
[C---:B------:R-:W-:Y:S01]  /*2ca0*/  IADD3 R25, PT, PT, R31.reuse, 0x3, RZ ;  /* 0x000000031f197810 */ /* 0x040fe20007ffe0ff */
[C---:B------:R-:W-:Y:S01]  /*2cb0*/  VIADD R22, R31.reuse, 0x6 ;  /* 0x000000061f167836 */ /* 0x040fe20000000000 */
[C---:B------:R-:W-:Y:S01]  /*2cc0*/  IADD3 R23, PT, PT, R31.reuse, 0x5, RZ ;  /* 0x000000051f177810 */ /* 0x040fe20007ffe0ff */
[----:B------:R-:W-:Y:S01]  /*2cd0*/  BSSY.RECONVERGENT B0, `(.L_x_37) ;  /* 0x0000054000007945 */ /* 0x000fe20003800200 */
[----:B------:R-:W-:Y:S02]  /*2ce0*/  IADD3 R16, PT, PT, R31, 0x7, RZ ;  /* 0x000000071f107810 */ /* 0x000fe40007ffe0ff */
[----:B------:R-:W-:Y:S02]  /*2cf0*/  ISETP.GE.AND P5, PT, R29, UR6, PT ;  /* 0x000000061d007c0c */ /* 0x000fe4000bfa6270 */
[----:B------:R-:W-:-:S02]  /*2d00*/  ISETP.GE.AND P4, PT, R25, UR6, PT ;  /* 0x0000000619007c0c */ /* 0x000fc4000bf86270 */
[----:B------:R-:W-:Y:S02]  /*2d10*/  ISETP.GE.AND P0, PT, R24, UR6, PT ;  /* 0x0000000618007c0c */ /* 0x000fe4000bf06270 */
[----:B------:R-:W-:Y:S02]  /*2d20*/  ISETP.GE.AND P1, PT, R23, UR6, PT ;  /* 0x0000000617007c0c */ /* 0x000fe4000bf26270 */
[----:B------:R-:W-:Y:S02]  /*2d30*/  ISETP.GE.AND P2, PT, R22, UR6, PT ;  /* 0x0000000616007c0c */ /* 0x000fe4000bf46270 */
[----:B------:R-:W-:Y:S01]  /*2d40*/  ISETP.GE.AND P3, PT, R16, UR6, PT ;  /* 0x0000000610007c0c */ /* 0x000fe2000bf66270 */
[----:B------:R-:W-:-:S12]  /*2d50*/  @P6 BRA `(.L_x_38) ;  /* 0x00000004002c6947 */ /* 0x000fd80003800000 */
[----:B------:R-:W0:Y:S01]  /*2d60*/  LDCU UR4, c[0x0][0x384] ;  /* 0x00007080ff0477ac */ /* 0x000e220008000800 */
[----:B------:R-:W1:Y:S01]  /*2d70*/  LDCU.64 UR8, c[0x0][0x3a8] ;  /* 0x00007500ff0877ac */ /* 0x000e620008000a00 */
[----:B0-----:R-:W-:Y:S01]  /*2d80*/  ISETP.GE.AND P6, PT, R28, UR4, PT ;  /* 0x000000041c007c0c */ /* 0x001fe2000bfc6270 */
[----:B------:R-:W-:-:S12]  /*2d90*/  IMAD R27, R30, UR4, RZ ;  /* 0x000000041e1b7c24 */ /* 0x000fd8000f8e02ff */
[----:B------:R-:W0:Y:S01]  /*2da0*/  @!P6 LDC.64 R20, c[0x0][0x3a8] ;  /* 0x0000ea00ff14eb82 */ /* 0x000e220000000a00 */
[----:B------:R-:W-:-:S07]  /*2db0*/  @!P6 IMAD.IADD R31, R28, 0x1, R27 ;  /* 0x000000011c1fe824 */ /* 0x000fce00078e021b */
[----:B------:R-:W2:Y:S01]  /*2dc0*/  @!P6 LDC R26, c[0x0][0x38c] ;  /* 0x0000e300ff1aeb82 */ /* 0x000ea20000000800 */
[----:B0-----:R-:W-:-:S07]  /*2dd0*/  @!P6 IMAD.WIDE R20, R31, 0x4, R20 ;  /* 0x000000041f14e825 */ /* 0x001fce00078e0214 */
[----:B------:R-:W0:Y:S01]  /*2de0*/  @!P6 LDC R31, c[0x0][0x3a0] ;  /* 0x0000e800ff1feb82 */ /* 0x000e220000000800 */
[----:B------:R-:W0:Y:S01]  /*2df0*/  @!P6 LDG.E R18, desc[UR10][R20.64] ;  /* 0x0000000a1412e981 */ /* 0x000e22000c1e1900 */
[----:B------:R-:W-:Y:S01]  /*2e00*/  IADD3 R30, PT, PT, R28, 0x1, RZ ;  /* 0x000000011c1e7810 */ /* 0x000fe20007ffe0ff */
[----:B0-----:R-:W-:-:S04]  /*2e10*/  @!P6 FMUL R18, R18, R31 ;  /* 0x0000001f1212e220 */ /* 0x001fc80000400000 */
[----:B--2---:R-:W-:Y:S01]  /*2e20*/  @!P6 FFMA R31, R19, R26, R18 ;  /* 0x0000001a131fe223 */ /* 0x004fe20000000012 */
[----:B------:R-:W-:-:S04]  /*2e30*/  SHF.R.S32.HI R19, RZ, 0x1f, R27 ;  /* 0x0000001fff137819 */ /* 0x000fc8000001141b */
[----:B------:R0:W-:Y:S01]  /*2e40*/  @!P6 STG.E desc[UR10][R20.64], R31 ;  /* 0x0000001f1400e986 */ /* 0x0001e2000c10190a */
[----:B------:R-:W-:-:S04]  /*2e50*/  IADD3 R27, P6, PT, R28, R27, RZ ;  /* 0x0000001b1c1b7210 */ /* 0x000fc80007fde0ff */
[----:B------:R-:W-:Y:S02]  /*2e60*/  LEA.HI.X.SX32 R26, R28, R19, 0x1, P6 ;  /* 0x000000131c1a7211 */ /* 0x000fe400030f0eff */
[----:B-1----:R-:W-:-:S04]  /*2e70*/  LEA R18, P6, R27, UR8, 0x2 ;  /* 0x000000081b127c11 */ /* 0x002fc8000f8c10ff */
[----:B------:R-:W-:Y:S02]  /*2e80*/  LEA.HI.X R19, R27, UR9, R26, 0x2, P6 ;  /* 0x000000091b137c11 */ /* 0x000fe4000b0f141a */
[----:B------:R-:W-:-:S13]  /*2e90*/  ISETP.GE.AND P6, PT, R30, UR4, PT ;  /* 0x000000041e007c0c */ /* 0x000fda000bfc6270 */
[----:B------:R-:W2:Y:S01]  /*2ea0*/  @!P6 LDG.E R26, desc[UR10][R18.64+0x4] ;  /* 0x0000040a121ae981 */ /* 0x000ea2000c1e1900 */
[----:B------:R-:W2:Y:S08]  /*2eb0*/  @!P6 LDC R27, c[0x0][0x3a0] ;  /* 0x0000e800ff1beb82 */ /* 0x000eb00000000800 */
[----:B------:R-:W1:Y:S01]  /*2ec0*/  @!P6 LDC R30, c[0x0][0x38c] ;  /* 0x0000e300ff1eeb82 */ /* 0x000e620000000800 */
[----:B--2---:R-:W-:-:S04]  /*2ed0*/  @!P6 FMUL R27, R26, R27 ;  /* 0x0000001b1a1be220 */ /* 0x004fc80000400000 */
[----:B-1----:R-:W-:Y:S01]  /*2ee0*/  @!P6 FFMA R27, R14, R30, R27 ;  /* 0x0000001e0e1be223 */ /* 0x002fe2000000001b */
[----:B------:R-:W-:-:S04]  /*2ef0*/  VIADD R14, R28, 0x2 ;  /* 0x000000021c0e7836 */ /* 0x000fc80000000000 */
[----:B------:R-:W-:Y:S01]  /*2f00*/  @!P6 STG.E desc[UR10][R18.64+0x4], R27 ;  /* 0x0000041b1200e986 */ /* 0x000fe2000c10190a */
[----:B------:R-:W-:-:S13]  /*2f10*/  ISETP.GE.AND P6, PT, R14, UR4, PT ;  /* 0x000000040e007c0c */ /* 0x000fda000bfc6270 */
[----:B------:R-:W2:Y:S01]  /*2f20*/  @!P6 LDG.E R14, desc[UR10][R18.64+0x8] ;  /* 0x0000080a120ee981 */ /* 0x000ea2000c1e1900 */
[----:B0-----:R-:W2:Y:S08]  /*2f30*/  @!P6 LDC R21, c[0x0][0x3a0] ;  /* 0x0000e800ff15eb82 */ /* 0x001eb00000000800 */
[----:B------:R-:W0:Y:S01]  /*2f40*/  @!P6 LDC R20, c[0x0][0x38c] ;  /* 0x0000e300ff14eb82 */ /* 0x000e220000000800 */
[----:B--2---:R-:W-:-:S04]  /*2f50*/  @!P6 FMUL R14, R14, R21 ;  /* 0x000000150e0ee220 */ /* 0x004fc80000400000 */
[----:B0-----:R-:W-:Y:S01]  /*2f60*/  @!P6 FFMA R17, R17, R20, R14 ;  /* 0x000000141111e223 */ /* 0x001fe2000000000e */
[----:B------:R-:W-:-:S04]  /*2f70*/  IADD3 R14, PT, PT, R28, 0x3, RZ ;  /* 0x000000031c0e7810 */ /* 0x000fc80007ffe0ff */
[----:B------:R0:W-:Y:S01]  /*2f80*/  @!P6 STG.E desc[UR10][R18.64+0x8], R17 ;  /* 0x000008111200e986 */ /* 0x0001e2000c10190a */
        /* <DEDUP_REMOVED lines=23> */
[----:B------:R1:W-:Y:S01]  /*3100*/  @!P6 STG.E desc[UR10][R18.64+0x14], R17 ;  /* 0x000014111200e986 */ /* 0x0003e2000c10190a */
        /* <DEDUP_REMOVED lines=16> */
.L_x_38:
[----:B------:R-:W-:Y:S05]  /*3210*/  BSYNC.RECONVERGENT B0 ;  /* 0x0000000000007941 */ /* 0x000fea0003800200 */
.L_x_37:
[----:B------:R-:W-:Y:S04]  /*3220*/  BSSY.RECONVERGENT B0, `(.L_x_39) ;  /* 0x000004d000007945 */ /* 0x000fe80003800200 */
[----:B------:R-:W-:Y:S05]  /*3230*/  @P5 BRA `(.L_x_40) ;  /* 0x00000004002c5947 */ /* 0x000fea0003800000 */
[----:B------:R-:W1:Y:S01]  /*3240*/  LDCU UR4, c[0x0][0x384] ;  /* 0x00007080ff0477ac */ /* 0x000e620008000800 */
[----:B------:R-:W2:Y:S01]  /*3250*/  LDCU.64 UR8, c[0x0][0x3a8] ;  /* 0x00007500ff0877ac */ /* 0x000ea20008000a00 */
[----:B-1----:R-:W-:Y:S01]  /*3260*/  ISETP.GE.AND P6, PT, R28, UR4, PT ;  /* 0x000000041c007c0c */ /* 0x002fe2000bfc6270 */
[----:B------:R-:W-:-:S12]  /*3270*/  IMAD R29, R29, UR4, RZ ;  /* 0x000000041d1d7c24 */ /* 0x000fd8000f8e02ff */
[----:B0-----:R-:W0:Y:S01]  /*3280*/  @!P6 LDC.64 R12, c[0x0][0x3a8] ;  /* 0x0000ea00ff0ceb82 */ /* 0x001e220000000a00 */
[----:B------:R-:W-:-:S07]  /*3290*/  @!P6 IMAD.IADD R15, R28, 0x1, R29 ;  /* 0x000000011c0fe824 */ /* 0x000fce00078e021d */
[----:B------:R-:W1:Y:S01]  /*32a0*/  @!P6 LDC R10, c[0x0][0x38c] ;  /* 0x0000e300ff0aeb82 */ /* 0x000e620000000800 */
[----:B0-----:R-:W-:-:S07]  /*32b0*/  @!P6 IMAD.WIDE R12, R15, 0x4, R12 ;  /* 0x000000040f0ce825 */ /* 0x001fce00078e020c */
[----:B------:R-:W0:Y:S01]  /*32c0*/  @!P6 LDC R15, c[0x0][0x3a0] ;  /* 0x0000e800ff0feb82 */ /* 0x000e220000000800 */
[----:B------:R-:W0:Y:S01]  /*32d0*/  @!P6 LDG.E R8, desc[UR10][R12.64] ;  /* 0x0000000a0c08e981 */ /* 0x000e22000c1e1900 */
[C---:B------:R-:W-:Y:S01]  /*32e0*/  VIADD R17, R28.reuse, 0x2 ;  /* 0x000000021c117836 */ /* 0x040fe20000000000 */
[----:B------:R-:W-:Y:S01]  /*32f0*/  IADD3 R14, PT, PT, R28, 0x1, RZ ;  /* 0x000000011c0e7810 */ /* 0x000fe20007ffe0ff */
[----:B0-----:R-:W-:-:S04]  /*3300*/  @!P6 FMUL R8, R8, R15 ;  /* 0x0000000f0808e220 */ /* 0x001fc80000400000 */
[----:B-1----:R-:W-:Y:S01]  /*3310*/  @!P6 FFMA R15, R11, R10, R8 ;  /* 0x0000000a0b0fe223 */ /* 0x002fe20000000008 */
[----:B------:R-:W-:Y:S02]  /*3320*/  SHF.R.S32.HI R11, RZ, 0x1f, R29 ;  /* 0x0000001fff0b7819 */ /* 0x000fe4000001141d */
[C---:B------:R-:W-:Y:S02]  /*3330*/  IADD3 R29, P5, PT, R28.reuse, R29, RZ ;  /* 0x0000001d1c1d7210 */ /* 0x040fe40007fbe0ff */
[----:B------:R0:W-:Y:S02]  /*3340*/  @!P6 STG.E desc[UR10][R12.64], R15 ;  /* 0x0000000f0c00e986 */ /* 0x0001e4000c10190a */
[----:B------:R-:W-:Y:S02]  /*3350*/  LEA.HI.X.SX32 R8, R28, R11, 0x1, P5 ;  /* 0x0000000b1c087211 */ /* 0x000fe400028f0eff */
[----:B--2---:R-:W-:Y:S02]  /*3360*/  LEA R10, P6, R29, UR8, 0x2 ;  /* 0x000000081d0a7c11 */ /* 0x004fe4000f8c10ff */
[----:B------:R-:W-:-:S02]  /*3370*/  ISETP.GE.AND P5, PT, R14, UR4, PT ;  /* 0x000000040e007c0c */ /* 0x000fc4000bfa6270 */
[----:B------:R-:W-:Y:S02]  /*3380*/  LEA.HI.X R11, R29, UR9, R8, 0x2, P6 ;  /* 0x000000091d0b7c11 */ /* 0x000fe4000b0f1408 */
[----:B------:R-:W-:-:S09]  /*3390*/  ISETP.GE.AND P6, PT, R17, UR4, PT ;  /* 0x0000000411007c0c */ /* 0x000fd2000bfc6270 */
[----:B------:R-:W2:Y:S01]  /*33a0*/  @!P5 LDG.E R8, desc[UR10][R10.64+0x4] ;  /* 0x0000040a0a08d981 */ /* 0x000ea2000c1e1900 */
[----:B------:R-:W2:Y:S03]  /*33b0*/  @!P5 LDC R17, c[0x0][0x3a0] ;  /* 0x0000e800ff11db82 */ /* 0x000ea60000000800 */
[----:B------:R-:W3:Y:S05]  /*33c0*/  @!P6 LDG.E R14, desc[UR10][R10.64+0x8] ;  /* 0x0000080a0a0ee981 */ /* 0x000eea000c1e1900 */
[----:B0-----:R-:W3:Y:S08]  /*33d0*/  @!P6 LDC R15, c[0x0][0x3a0] ;  /* 0x0000e800ff0feb82 */ /* 0x001ef00000000800 */
[----:B------:R-:W0:Y:S08]  /*33e0*/  @!P6 LDC R18, c[0x0][0x38c] ;  /* 0x0000e300ff12eb82 */ /* 0x000e300000000800 */
[----:B------:R-:W1:Y:S01]  /*33f0*/  @!P5 LDC R12, c[0x0][0x38c] ;  /* 0x0000e300ff0cdb82 */ /* 0x000e620000000800 */
[----:B--2---:R-:W-:Y:S01]  /*3400*/  @!P5 FMUL R13, R8, R17 ;  /* 0x00000011080dd220 */ /* 0x004fe20000400000 */
[----:B------:R-:W-:-:S02]  /*3410*/  VIADD R8, R28, 0x4 ;  /* 0x000000041c087836 */ /* 0x000fc40000000000 */
[----:B---3--:R-:W-:Y:S01]  /*3420*/  @!P6 FMUL R14, R14, R15 ;  /* 0x0000000f0e0ee220 */ /* 0x008fe20000400000 */
[----:B-1----:R-:W-:Y:S01]  /*3430*/  @!P5 FFMA R13, R6, R12, R13 ;  /* 0x0000000c060dd223 */ /* 0x002fe2000000000d */
[----:B------:R-:W-:Y:S02]  /*3440*/  IADD3 R6, PT, PT, R28, 0x3, RZ ;  /* 0x000000031c067810 */ /* 0x000fe40007ffe0ff */
[----:B0-----:R-:W-:Y:S02]  /*3450*/  @!P6 FFMA R9, R9, R18, R14 ;  /* 0x000000120909e223 */ /* 0x001fe4000000000e */
[----:B------:R-:W-:Y:S01]  /*3460*/  @!P5 STG.E desc[UR10][R10.64+0x4], R13 ;  /* 0x0000040d0a00d986 */ /* 0x000fe2000c10190a */
[----:B------:R-:W-:-:S03]  /*3470*/  ISETP.GE.AND P5, PT, R6, UR4, PT ;  /* 0x0000000406007c0c */ /* 0x000fc6000bfa6270 */
[----:B------:R0:W-:Y:S01]  /*3480*/  @!P6 STG.E desc[UR10][R10.64+0x8], R9 ;  /* 0x000008090a00e986 */ /* 0x0001e2000c10190a */
[----:B------:R-:W-:-:S09]  /*3490*/  ISETP.GE.AND P6, PT, R8, UR4, PT ;  /* 0x0000000408007c0c */ /* 0x000fd2000bfc6270 */
[----:B------:R-:W2:Y:S01]  /*34a0*/  @!P5 LDG.E R6, desc[UR10][R10.64+0xc] ;  /* 0x00000c0a0a06d981 */ /* 0x000ea2000c1e1900 */
[----:B------:R-:W2:Y:S03]  /*34b0*/  @!P5 LDC R15, c[0x0][0x3a0] ;  /* 0x0000e800ff0fdb82 */ /* 0x000ea60000000800 */
[----:B------:R-:W3:Y:S05]  /*34c0*/  @!P6 LDG.E R8, desc[UR10][R10.64+0x10] ;  /* 0x0000100a0a08e981 */ /* 0x000eea000c1e1900 */
[----:B------:R-:W3:Y:S08]  /*34d0*/  @!P6 LDC R17, c[0x0][0x3a0] ;  /* 0x0000e800ff11eb82 */ /* 0x000ef00000000800 */
[----:B------:R-:W1:Y:S08]  /*34e0*/  @!P6 LDC R14, c[0x0][0x38c] ;  /* 0x0000e300ff0eeb82 */ /* 0x000e700000000800 */
[----:B------:R-:W4:Y:S01]  /*34f0*/  @!P5 LDC R12, c[0x0][0x38c] ;  /* 0x0000e300ff0cdb82 */ /* 0x000f220000000800 */
[----:B--2---:R-:W-:Y:S01]  /*3500*/  @!P5 FMUL R15, R6, R15 ;  /* 0x0000000f060fd220 */ /* 0x004fe20000400000 */
[----:B------:R-:W-:-:S02]  /*3510*/  VIADD R6, R28, 0x6 ;  /* 0x000000061c067836 */ /* 0x000fc40000000000 */
[----:B---3--:R-:W-:Y:S01]  /*3520*/  @!P6 FMUL R8, R8, R17 ;  /* 0x000000110808e220 */ /* 0x008fe20000400000 */
[----:B----4-:R-:W-:Y:S01]  /*3530*/  @!P5 FFMA R15, R4, R12, R15 ;  /* 0x0000000c040fd223 */ /* 0x010fe2000000000f */
[----:B------:R-:W-:Y:S02]  /*3540*/  IADD3 R4, PT, PT, R28, 0x5, RZ ;  /* 0x000000051c047810 */ /* 0x000fe40007ffe0ff */
[----:B-1----:R-:W-:Y:S02]  /*3550*/  @!P6 FFMA R7, R7, R14, R8 ;  /* 0x0000000e0707e223 */ /* 0x002fe40000000008 */
[----:B------:R1:W-:Y:S01]  /*3560*/  @!P5 STG.E desc[UR10][R10.64+0xc], R15 ;  /* 0x00000c0f0a00d986 */ /* 0x0003e2000c10190a */
[----:B------:R-:W-:-:S03]  /*3570*/  ISETP.GE.AND P5, PT, R4, UR4, PT ;  /* 0x0000000404007c0c */ /* 0x000fc6000bfa6270 */
[----:B------:R1:W-:Y:S01]  /*3580*/  @!P6 STG.E desc[UR10][R10.64+0x10], R7 ;  /* 0x000010070a00e986 */ /* 0x0003e2000c10190a */
[----:B------:R-:W-:-:S09]  /*3590*/  ISETP.GE.AND P6, PT, R6, UR4, PT ;  /* 0x0000000406007c0c */ /* 0x000fd2000bfc6270 */
[----:B------:R-:W2:Y:S01]  /*35a0*/  @!P5 LDG.E R4, desc[UR10][R10.64+0x14] ;  /* 0x0000140a0a04d981 */ /* 0x000ea2000c1e1900 */
[----:B0-----:R-:W2:Y:S03]  /*35b0*/  @!P5 LDC R9, c[0x0][0x3a0] ;  /* 0x0000e800ff09db82 */ /* 0x001ea60000000800 */
[----:B------:R-:W3:Y:S05]  /*35c0*/  @!P6 LDG.E R6, desc[UR10][R10.64+0x18] ;  /* 0x0000180a0a06e981 */ /* 0x000eea000c1e1900 */
[----:B------:R-:W3:Y:S08]  /*35d0*/  @!P6 LDC R13, c[0x0][0x3a0] ;  /* 0x0000e800ff0deb82 */ /* 0x000ef00000000800 */
[----:B------:R-:W0:Y:S08]  /*35e0*/  @!P6 LDC R12, c[0x0][0x38c] ;  /* 0x0000e300ff0ceb82 */ /* 0x000e300000000800 */
[----:B------:R-:W4:Y:S01]  /*35f0*/  @!P5 LDC R8, c[0x0][0x38c] ;  /* 0x0000e300ff08db82 */ /* 0x000f220000000800 */
[----:B--2---:R-:W-:Y:S01]  /*3600*/  @!P5 FMUL R9, R4, R9 ;  /* 0x000000090409d220 */ /* 0x004fe20000400000 */
[----:B---3--:R-:W-:-:S03]  /*3610*/  @!P6 FMUL R6, R6, R13 ;  /* 0x0000000d0606e220 */ /* 0x008fc60000400000 */
[----:B----4-:R-:W-:Y:S01]  /*3620*/  @!P5 FFMA R9, R2, R8, R9 ;  /* 0x000000080209d223 */ /* 0x010fe20000000009 */
[----:B------:R-:W-:Y:S01]  /*3630*/  IADD3 R2, PT, PT, R28, 0x7, RZ ;  /* 0x000000071c027810 */ /* 0x000fe20007ffe0ff */
[----:B0-----:R-:W-:-:S03]  /*3640*/  @!P6 FFMA R5, R5, R12, R6 ;  /* 0x0000000c0505e223 */ /* 0x001fc60000000006 */
[----:B------:R1:W-:Y:S01]  /*3650*/  @!P5 STG.E desc[UR10][R10.64+0x14], R9 ;  /* 0x000014090a00d986 */ /* 0x0003e2000c10190a */
[----:B------:R-:W-:-:S03]  /*3660*/  ISETP.GE.AND P5, PT, R2, UR4, PT ;  /* 0x0000000402007c0c */ /* 0x000fc6000bfa6270 */
[----:B------:R1:W-:Y:S10]  /*3670*/  @!P6 STG.E desc[UR10][R10.64+0x18], R5 ;  /* 0x000018050a00e986 */ /* 0x0003f4000c10190a */
[----:B------:R-:W-:Y:S05]  /*3680*/  @P5 BRA `(.L_x_40) ;  /* 0x0000000000185947 */ /* 0x000fea0003800000 */
[----:B------:R-:W1:Y:S01]  /*3690*/  LDG.E R2, desc[UR10][R10.64+0x1c] ;  /* 0x00001c0a0a027981 */ /* 0x000e62000c1e1900 */
[----:B------:R-:W1:Y:S01]  /*36a0*/  LDCU UR4, c[0x0][0x3a0] ;  /* 0x00007400ff0477ac */ /* 0x000e620008000800 */
[----:B------:R-:W0:Y:S01]  /*36b0*/  LDCU UR5, c[0x0][0x38c] ;  /* 0x00007180ff0577ac */ /* 0x000e220008000800 */
[----:B-1----:R-:W-:-:S04]  /*36c0*/  FMUL R5, R2, UR4 ;  /* 0x0000000402057c20 */ /* 0x002fc80008400000 */
[----:B0-----:R-:W-:-:S05]  /*36d0*/  FFMA R5, R0, UR5, R5 ;  /* 0x0000000500057c23 */ /* 0x001fca0008000005 */
[----:B------:R2:W-:Y:S02]  /*36e0*/  STG.E desc[UR10][R10.64+0x1c], R5 ;  /* 0x00001c050a007986 */ /* 0x0005e4000c10190a */
.L_x_40:
[----:B------:R-:W-:Y:S05]  /*36f0*/  BSYNC.RECONVERGENT B0 ;  /* 0x0000000000007941 */ /* 0x000fea0003800200 */
.L_x_39:
[----:B------:R-:W-:Y:S04]  /*3700*/  BSSY.RECONVERGENT B0, `(.L_x_41) ;  /* 0x000004d000007945 */ /* 0x000fe80003800200 */
[----:B------:R-:W-:Y:S05]  /*3710*/  @P4 BRA `(.L_x_42) ;  /* 0x00000004002c4947 */ /* 0x000fea0003800000 */
[----:B------:R-:W3:Y:S01]  /*3720*/  LDCU UR4, c[0x0][0x384] ;  /* 0x00007080ff0477ac */ /* 0x000ee20008000800 */
[----:B------:R-:W4:Y:S01]  /*3730*/  LDCU.64 UR8, c[0x0][0x3a8] ;  /* 0x00007500ff0877ac */ /* 0x000f220008000a00 */
[----:B---3--:R-:W-:Y:S01]  /*3740*/  ISETP.GE.AND P5, PT, R28, UR4, PT ;  /* 0x000000041c007c0c */ /* 0x008fe2000bfa6270 */
[----:B------:R-:W-:-:S12]  /*3750*/  IMAD R25, R25, UR4, RZ ;  /* 0x0000000419197c24 */ /* 0x000fd8000f8e02ff */
[----:B-12---:R-:W1:Y:S01]  /*3760*/  @!P5 LDC.64 R4, c[0x0][0x3a8] ;  /* 0x0000ea00ff04db82 */ /* 0x006e620000000a00 */
[----:B------:R-:W-:-:S07]  /*3770*/  @!P5 IMAD.IADD R7, R28, 0x1, R25 ;  /* 0x000000011c07d824 */ /* 0x000fce00078e0219 */
[----:B------:R-:W2:Y:S01]  /*3780*/  @!P5 LDC R2, c[0x0][0x38c] ;  /* 0x0000e300ff02db82 */ /* 0x000ea20000000800 */
[----:B-1----:R-:W-:-:S07]  /*3790*/  @!P5 IMAD.WIDE R4, R7, 0x4, R4 ;  /* 0x000000040704d825 */ /* 0x002fce00078e0204 */
[----:B------:R-:W1:Y:S01]  /*37a0*/  @!P5 LDC R7, c[0x0][0x3a0] ;  /* 0x0000e800ff07db82 */ /* 0x000e620000000800 */
[----:B------:R-:W1:Y:S01]  /*37b0*/  @!P5 LDG.E R0, desc[UR10][R4.64] ;  /* 0x0000000a0400d981 */ /* 0x000e62000c1e1900 */
[C---:B------:R-:W-:Y:S02]  /*37c0*/  IADD3 R6, PT, PT, R28.reuse, 0x1, RZ ;  /* 0x000000011c067810 */ /* 0x040fe40007ffe0ff */
[----:B------:R-:W-:Y:S02]  /*37d0*/  IADD3 R8, PT, PT, R28, 0x3, RZ ;  /* 0x000000031c087810 */ /* 0x000fe40007ffe0ff */
[----:B------:R-:W-:Y:S01]  /*37e0*/  ISETP.GE.AND P6, PT, R6, UR4, PT ;  /* 0x0000000406007c0c */ /* 0x000fe2000bfc6270 */
[----:B------:R-:W-:Y:S02]  /*37f0*/  VIADD R6, R28, 0x2 ;  /* 0x000000021c067836 */ /* 0x000fe40000000000 */
[----:B-1----:R-:W-:-:S04]  /*3800*/  @!P5 FMUL R0, R0, R7 ;  /* 0x000000070000d220 */ /* 0x002fc80000400000 */
[----:B--2---:R-:W-:Y:S01]  /*3810*/  @!P5 FFMA R7, R3, R2, R0 ;  /* 0x000000020307d223 */ /* 0x004fe20000000000 */
[----:B------:R-:W-:Y:S02]  /*3820*/  SHF.R.S32.HI R3, RZ, 0x1f, R25 ;  /* 0x0000001fff037819 */ /* 0x000fe40000011419 */
[C---:B------:R-:W-:Y:S02]  /*3830*/  IADD3 R25, P4, PT, R28.reuse, R25, RZ ;  /* 0x000000191c197210 */ /* 0x040fe40007f9e0ff */
[----:B------:R1:W-:Y:S02]  /*3840*/  @!P5 STG.E desc[UR10][R4.64], R7 ;  /* 0x000000070400d986 */ /* 0x0003e4000c10190a */
[----:B------:R-:W-:Y:S02]  /*3850*/  LEA.HI.X.SX32 R0, R28, R3, 0x1, P4 ;  /* 0x000000031c007211 */ /* 0x000fe400020f0eff */
[----:B----4-:R-:W-:Y:S02]  /*3860*/  LEA R2, P5, R25, UR8, 0x2 ;  /* 0x0000000819027c11 */ /* 0x010fe4000f8a10ff */
[----:B------:R-:W-:-:S02]  /*3870*/  ISETP.GE.AND P4, PT, R6, UR4, PT ;  /* 0x0000000406007c0c */ /* 0x000fc4000bf86270 */
[----:B------:R-:W-:Y:S02]  /*3880*/  LEA.HI.X R3, R25, UR9, R0, 0x2, P5 ;  /* 0x0000000919037c11 */ /* 0x000fe4000a8f1400 */
[----:B------:R-:W-:Y:S01]  /*3890*/  ISETP.GE.AND P5, PT, R8, UR4, PT ;  /* 0x0000000408007c0c */ /* 0x000fe2000bfa6270 */
[----:B-1----:R-:W1:Y:S02]  /*38a0*/  @!P6 LDC R5, c[0x0][0x3a0] ;  /* 0x0000e800ff05eb82 */ /* 0x002e640000000800 */
[----:B------:R-:W1:Y:S06]  /*38b0*/  @!P6 LDG.E R0, desc[UR10][R2.64+0x4] ;  /* 0x0000040a0200e981 */ /* 0x000e6c000c1e1900 */
[----:B------:R-:W2:Y:S01]  /*38c0*/  @!P4 LDG.E R6, desc[UR10][R2.64+0x8] ;  /* 0x0000080a0206c981 */ /* 0x000ea2000c1e1900 */
[----:B------:R-:W3:Y:S03]  /*38d0*/  @!P6 LDC R4, c[0x0][0x38c] ;  /* 0x0000e300ff04eb82 */ /* 0x000ee60000000800 */
[----:B------:R-:W4:Y:S05]  /*38e0*/  @!P5 LDG.E R8, desc[UR10][R2.64+0xc] ;  /* 0x00000c0a0208d981 */ /* 0x000f2a000c1e1900 */
[----:B------:R-:W2:Y:S08]  /*38f0*/  @!P4 LDC R7, c[0x0][0x3a0] ;  /* 0x0000e800ff07cb82 */ /* 0x000eb00000000800 */
[----:B------:R-:W4:Y:S08]  /*3900*/  @!P5 LDC R11, c[0x0][0x3a0] ;  /* 0x0000e800ff0bdb82 */ /* 0x000f300000000800 */
[----:B------:R-:W5:Y:S08]  /*3910*/  @!P5 LDC R10, c[0x0][0x38c] ;  /* 0x0000e300ff0adb82 */ /* 0x000f700000000800 */
[----:B------:R-:W0:Y:S01]  /*3920*/  @!P4 LDC R9, c[0x0][0x38c] ;  /* 0x0000e300ff09cb82 */ /* 0x000e220000000800 */
[----:B-1----:R-:W-:Y:S01]  /*3930*/  @!P6 FMUL R5, R0, R5 ;  /* 0x000000050005e220 */ /* 0x002fe20000400000 */
[----:B------:R-:W-:-:S03]  /*3940*/  VIADD R0, R28, 0x4 ;  /* 0x000000041c007836 */ /* 0x000fc60000000000 */
[----:B---3--:R-:W-:Y:S01]  /*3950*/  @!P6 FFMA R5, R38, R4, R5 ;  /* 0x000000042605e223 */ /* 0x008fe20000000005 */
[----:B------:R-:W-:Y:S01]  /*3960*/  IADD3 R4, PT, PT, R28, 0x5, RZ ;  /* 0x000000051c047810 */ /* 0x000fe20007ffe0ff */
[----:B--2---:R-:W-:-:S03]  /*3970*/  @!P4 FMUL R6, R6, R7 ;  /* 0x000000070606c220 */ /* 0x004fc60000400000 */
[----:B------:R1:W-:Y:S01]  /*3980*/  @!P6 STG.E desc[UR10][R2.64+0x4], R5 ;  /* 0x000004050200e986 */ /* 0x0003e2000c10190a */
[----:B----4-:R-:W-:Y:S01]  /*3990*/  @!P5 FMUL R7, R8, R11 ;  /* 0x0000000b0807d220 */ /* 0x010fe20000400000 */
[----:B------:R-:W-:Y:S01]  /*39a0*/  ISETP.GE.AND P6, PT, R0, UR4, PT ;  /* 0x0000000400007c0c */ /* 0x000fe2000bfc6270 */
[----:B------:R-:W-:Y:S02]  /*39b0*/  VIADD R0, R28, 0x6 ;  /* 0x000000061c007836 */ /* 0x000fe40000000000 */
[----:B0-----:R-:W-:Y:S01]  /*39c0*/  @!P4 FFMA R39, R39, R9, R6 ;  /* 0x000000092727c223 */ /* 0x001fe20000000006 */
[----:B-----5:R-:W-:-:S04]  /*39d0*/  @!P5 FFMA R7, R40, R10, R7 ;  /* 0x0000000a2807d223 */ /* 0x020fc80000000007 */
[----:B------:R3:W-:Y:S01]  /*39e0*/  @!P4 STG.E desc[UR10][R2.64+0x8], R39 ;  /* 0x000008270200c986 */ /* 0x0007e2000c10190a */
[----:B------:R-:W-:-:S03]  /*39f0*/  ISETP.GE.AND P4, PT, R4, UR4, PT ;  /* 0x0000000404007c0c */ /* 0x000fc6000bf86270 */
[----:B------:R3:W-:Y:S01]  /*3a00*/  @!P5 STG.E desc[UR10][R2.64+0xc], R7 ;  /* 0x00000c070200d986 */ /* 0x0007e2000c10190a */
[----:B------:R-:W-:Y:S01]  /*3a10*/  ISETP.GE.AND P5, PT, R0, UR4, PT ;  /* 0x0000000400007c0c */ /* 0x000fe2000bfa6270 */
[----:B-1----:R-:W0:Y:S02]  /*3a20*/  @!P6 LDC R5, c[0x0][0x3a0] ;  /* 0x0000e800ff05eb82 */ /* 0x002e240000000800 */
[----:B------:R-:W0:Y:S06]  /*3a30*/  @!P6 LDG.E R0, desc[UR10][R2.64+0x10] ;  /* 0x0000100a0200e981 */ /* 0x000e2c000c1e1900 */
[----:B------:R-:W2:Y:S01]  /*3a40*/  @!P4 LDG.E R4, desc[UR10][R2.64+0x14] ;  /* 0x0000140a0204c981 */ /* 0x000ea2000c1e1900 */
[----:B------:R-:W2:Y:S03]  /*3a50*/  @!P4 LDC R9, c[0x0][0x3a0] ;  /* 0x0000e800ff09cb82 */ /* 0x000ea60000000800 */
[----:B------:R-:W4:Y:S05]  /*3a60*/  @!P5 LDG.E R6, desc[UR10][R2.64+0x18] ;  /* 0x0000180a0206d981 */ /* 0x000f2a000c1e1900 */
[----:B------:R-:W4:Y:S08]  /*3a70*/  @!P5 LDC R11, c[0x0][0x3a0] ;  /* 0x0000e800ff0bdb82 */ /* 0x000f300000000800 */
[----:B------:R-:W1:Y:S08]  /*3a80*/  @!P6 LDC R8, c[0x0][0x38c] ;  /* 0x0000e300ff08eb82 */ /* 0x000e700000000800 */
[----:B------:R-:W5:Y:S08]  /*3a90*/  @!P5 LDC R12, c[0x0][0x38c] ;  /* 0x0000e300ff0cdb82 */ /* 0x000f700000000800 */
[----:B------:R-:W3:Y:S01]  /*3aa0*/  @!P4 LDC R10, c[0x0][0x38c] ;  /* 0x0000e300ff0acb82 */ /* 0x000ee20000000800 */
[----:B0-----:R-:W-:-:S04]  /*3ab0*/  @!P6 FMUL R0, R0, R5 ;  /* 0x000000050000e220 */ /* 0x001fc80000400000 */
[----:B-1----:R-:W-:Y:S01]  /*3ac0*/  @!P6 FFMA R41, R41, R8, R0 ;  /* 0x000000082929e223 */ /* 0x002fe20000000000 */
[----:B------:R-:W-:Y:S01]  /*3ad0*/  IADD3 R0, PT, PT, R28, 0x7, RZ ;  /* 0x000000071c007810 */ /* 0x000fe20007ffe0ff */
[----:B--2---:R-:W-:-:S03]  /*3ae0*/  @!P4 FMUL R5, R4, R9 ;  /* 0x000000090405c220 */ /* 0x004fc60000400000 */
[----:B------:R0:W-:Y:S01]  /*3af0*/  @!P6 STG.E desc[UR10][R2.64+0x10], R41 ;  /* 0x000010290200e986 */ /* 0x0001e2000c10190a */
[----:B----4-:R-:W-:Y:S01]  /*3b00*/  @!P5 FMUL R6, R6, R11 ;  /* 0x0000000b0606d220 */ /* 0x010fe20000400000 */
[----:B---3--:R-:W-:-:S03]  /*3b10*/  @!P4 FFMA R5, R42, R10, R5 ;  /* 0x0000000a2a05c223 */ /* 0x008fc60000000005 */
[----:B-----5:R-:W-:Y:S02]  /*3b20*/  @!P5 FFMA R43, R43, R12, R6 ;  /* 0x0000000c2b2bd223 */ /* 0x020fe40000000006 */
[----:B------:R0:W-:Y:S01]  /*3b30*/  @!P4 STG.E desc[UR10][R2.64+0x14], R5 ;  /* 0x000014050200c986 */ /* 0x0001e2000c10190a */
[----:B------:R-:W-:-:S03]  /*3b40*/  ISETP.GE.AND P4, PT, R0, UR4, PT ;  /* 0x0000000400007c0c */ /* 0x000fc6000bf86270 */
[----:B------:R0:W-:Y:S10]  /*3b50*/  @!P5 STG.E desc[UR10][R2.64+0x18], R43 ;  /* 0x0000182b0200d986 */ /* 0x0001f4000c10190a */
[----:B------:R-:W-:Y:S05]  /*3b60*/  @P4 BRA `(.L_x_42) ;  /* 0x0000000000184947 */ /* 0x000fea0003800000 */
[----:B------:R-:W0:Y:S01]  /*3b70*/  LDG.E R0, desc[UR10][R2.64+0x1c] ;  /* 0x00001c0a02007981 */ /* 0x000e22000c1e1900 */
[----:B------:R-:W0:Y:S01]  /*3b80*/  LDCU UR4, c[0x0][0x3a0] ;  /* 0x00007400ff0477ac */ /* 0x000e220008000800 */
[----:B------:R-:W1:Y:S01]  /*3b90*/  LDCU UR5, c[0x0][0x38c] ;  /* 0x00007180ff0577ac */ /* 0x000e620008000800 */
[----:B0-----:R-:W-:-:S04]  /*3ba0*/  FMUL R5, R0, UR4 ;  /* 0x0000000400057c20 */ /* 0x001fc80008400000 */
[----:B-1----:R-:W-:-:S05]  /*3bb0*/  FFMA R5, R44, UR5, R5 ;  /* 0x000000052c057c23 */ /* 0x002fca0008000005 */
[----:B------:R3:W-:Y:S02]  /*3bc0*/  STG.E desc[UR10][R2.64+0x1c], R5 ;  /* 0x00001c0502007986 */ /* 0x0007e4000c10190a */
.L_x_42:
[----:B------:R-:W-:Y:S05]  /*3bd0*/  BSYNC.RECONVERGENT B0 ;  /* 0x0000000000007941 */ /* 0x000fea0003800200 */
.L_x_41:
[----:B------:R-:W-:Y:S04]  /*3be0*/  BSSY.RECONVERGENT B0, `(.L_x_43) ;  /* 0x000004d000007945 */ /* 0x000fe80003800200 */
[----:B------:R-:W-:Y:S05]  /*3bf0*/  @P0 BRA `(.L_x_44) ;  /* 0x00000004002c0947 */ /* 0x000fea0003800000 */
[----:B------:R-:W4:Y:S01]  /*3c00*/  LDCU UR4, c[0x0][0x384] ;  /* 0x00007080ff0477ac */ /* 0x000f220008000800 */
[----:B------:R-:W5:Y:S01]  /*3c10*/  LDCU.64 UR8, c[0x0][0x3a8] ;  /* 0x00007500ff0877ac */ /* 0x000f620008000a00 */
[----:B----4-:R-:W-:Y:S01]  /*3c20*/  ISETP.GE.AND P5, PT, R28, UR4, PT ;  /* 0x000000041c007c0c */ /* 0x010fe2000bfa6270 */
[----:B0--3--:R-:W-:-:S12]  /*3c30*/  IMAD R3, R24, UR4, RZ ;  /* 0x0000000418037c24 */ /* 0x009fd8000f8e02ff */
[----:B-12---:R-:W0:Y:S01]  /*3c40*/  @!P5 LDC.64 R4, c[0x0][0x3a8] ;  /* 0x0000ea00ff04db82 */ /* 0x006e220000000a00 */
[----:B------:R-:W-:-:S07]  /*3c50*/  @!P5 IMAD.IADD R7, R28, 0x1, R3 ;  /* 0x000000011c07d824 */ /* 0x000fce00078e0203 */
[----:B------:R-:W1:Y:S08]  /*3c60*/  @!P5 LDC R9, c[0x0][0x3a0] ;  /* 0x0000e800ff09db82 */ /* 0x000e700000000800 */
[----:B------:R-:W2:Y:S01]  /*3c70*/  @!P5 LDC R8, c[0x0][0x38c] ;  /* 0x0000e300ff08db82 */ /* 0x000ea20000000800 */
[----:B0-----:R-:W-:-:S05]  /*3c80*/  @!P5 IMAD.WIDE R4, R7, 0x4, R4 ;  /* 0x000000040704d825 */ /* 0x001fca00078e0204 */
[----:B------:R-:W1:Y:S01]  /*3c90*/  @!P5 LDG.E R0, desc[UR10][R4.64] ;  /* 0x0000000a0400d981 */ /* 0x000e62000c1e1900 */
[C---:B------:R-:W-:Y:S01]  /*3ca0*/  IADD3 R2, PT, PT, R28.reuse, 0x1, RZ ;  /* 0x000000011c027810 */ /* 0x040fe20007ffe0ff */
[C---:B------:R-:W-:Y:S01]  /*3cb0*/  VIADD R6, R28.reuse, 0x2 ;  /* 0x000000021c067836 */ /* 0x040fe20000000000 */
[----:B------:R-:W-:Y:S02]  /*3cc0*/  SHF.R.S32.HI R7, RZ, 0x1f, R3 ;  /* 0x0000001fff077819 */ /* 0x000fe40000011403 */
[----:B------:R-:W-:Y:S02]  /*3cd0*/  IADD3 R3, P6, PT, R28, R3, RZ ;  /* 0x000000031c037210 */ /* 0x000fe40007fde0ff */
[----:B------:R-:W-:Y:S02]  /*3ce0*/  ISETP.GE.AND P0, PT, R2, UR4, PT ;  /* 0x0000000402007c0c */ /* 0x000fe4000bf06270 */
[----:B------:R-:W-:Y:S02]  /*3cf0*/  ISETP.GE.AND P4, PT, R6, UR4, PT ;  /* 0x0000000406007c0c */ /* 0x000fe4000bf86270 */
[----:B------:R-:W-:-:S02]  /*3d00*/  LEA.HI.X.SX32 R6, R28, R7, 0x1, P6 ;  /* 0x000000071c067211 */ /* 0x000fc400030f0eff */
[----:B-----5:R-:W-:-:S04]  /*3d10*/  LEA R2, P6, R3, UR8, 0x2 ;  /* 0x0000000803027c11 */ /* 0x020fc8000f8c10ff */
[----:B------:R-:W-:-:S03]  /*3d20*/  LEA.HI.X R3, R3, UR9, R6, 0x2, P6 ;  /* 0x0000000903037c11 */ /* 0x000fc6000b0f1406 */
[----:B------:R-:W0:Y:S08]  /*3d30*/  @!P0 LDC R7, c[0x0][0x3a0] ;  /* 0x0000e800ff078b82 */ /* 0x000e300000000800 */
[----:B------:R-:W3:Y:S01]  /*3d40*/  @!P4 LDC R10, c[0x0][0x38c] ;  /* 0x0000e300ff0acb82 */ /* 0x000ee20000000800 */
[----:B-1----:R-:W-:-:S07]  /*3d50*/  @!P5 FMUL R0, R0, R9 ;  /* 0x000000090000d220 */ /* 0x002fce0000400000 */
[----:B------:R-:W1:Y:S01]  /*3d60*/  @!P4 LDC R9, c[0x0][0x3a0] ;  /* 0x0000e800ff09cb82 */ /* 0x000e620000000800 */
[----:B--2---:R-:W-:-:S05]  /*3d70*/  @!P5 FFMA R45, R45, R8, R0 ;  /* 0x000000082d2dd223 */ /* 0x004fca0000000000 */
[----:B------:R2:W-:Y:S02]  /*3d80*/  @!P5 STG.E desc[UR10][R4.64], R45 ;  /* 0x0000002d0400d986 */ /* 0x0005e4000c10190a */
[----:B------:R-:W4:Y:S02]  /*3d90*/  @!P0 LDC R8, c[0x0][0x38c] ;  /* 0x0000e300ff088b82 */ /* 0x000f240000000800 */
[----:B------:R-:W0:Y:S04]  /*3da0*/  @!P0 LDG.E R0, desc[UR10][R2.64+0x4] ;  /* 0x0000040a02008981 */ /* 0x000e28000c1e1900 */
[----:B------:R-:W1:Y:S01]  /*3db0*/  @!P4 LDG.E R6, desc[UR10][R2.64+0x8] ;  /* 0x0000080a0206c981 */ /* 0x000e62000c1e1900 */
[C---:B------:R-:W-:Y:S02]  /*3dc0*/  IADD3 R11, PT, PT, R28.reuse, 0x3, RZ ;  /* 0x000000031c0b7810 */ /* 0x040fe40007ffe0ff */
[----:B--2---:R-:W-:-:S02]  /*3dd0*/  IADD3 R4, PT, PT, R28, 0x5, RZ ;  /* 0x000000051c047810 */ /* 0x004fc40007ffe0ff */
[----:B------:R-:W-:-:S13]  /*3de0*/  ISETP.GE.AND P5, PT, R11, UR4, PT ;  /* 0x000000040b007c0c */ /* 0x000fda000bfa6270 */
[----:B------:R-:W2:Y:S01]  /*3df0*/  @!P5 LDC R5, c[0x0][0x3a0] ;  /* 0x0000e800ff05db82 */ /* 0x000ea20000000800 */
[----:B0-----:R-:W-:Y:S01]  /*3e00*/  @!P0 FMUL R7, R0, R7 ;  /* 0x0000000700078220 */ /* 0x001fe20000400000 */
[----:B------:R-:W-:Y:S02]  /*3e10*/  VIADD R0, R28, 0x4 ;  /* 0x000000041c007836 */ /* 0x000fe40000000000 */
[----:B-1----:R-:W-:Y:S01]  /*3e20*/  @!P4 FMUL R6, R6, R9 ;  /* 0x000000090606c220 */ /* 0x002fe20000400000 */
[----:B----4-:R-:W-:Y:S02]  /*3e30*/  @!P0 FFMA R7, R46, R8, R7 ;  /* 0x000000082e078223 */ /* 0x010fe40000000007 */
[----:B------:R-:W-:Y:S01]  /*3e40*/  ISETP.GE.AND P6, PT, R0, UR4, PT ;  /* 0x0000000400007c0c */ /* 0x000fe2000bfc6270 */
[----:B------:R-:W-:Y:S02]  /*3e50*/  VIADD R0, R28, 0x6 ;  /* 0x000000061c007836 */ /* 0x000fe40000000000 */
[----:B---3--:R-:W-:Y:S01]  /*3e60*/  @!P4 FFMA R47, R47, R10, R6 ;  /* 0x0000000a2f2fc223 */ /* 0x008fe20000000006 */
[----:B------:R-:W0:Y:S01]  /*3e70*/  @!P5 LDC R9, c[0x0][0x38c] ;  /* 0x0000e300ff09db82 */ /* 0x000e220000000800 */
[----:B------:R1:W-:Y:S01]  /*3e80*/  @!P0 STG.E desc[UR10][R2.64+0x4], R7 ;  /* 0x0000040702008986 */ /* 0x0003e2000c10190a */
[----:B------:R-:W-:-:S03]  /*3e90*/  ISETP.GE.AND P0, PT, R4, UR4, PT ;  /* 0x0000000404007c0c */ /* 0x000fc6000bf06270 */
[----:B------:R4:W-:Y:S01]  /*3ea0*/  @!P4 STG.E desc[UR10][R2.64+0x8], R47 ;  /* 0x0000082f0200c986 */ /* 0x0009e2000c10190a */
[----:B------:R-:W-:-:S03]  /*3eb0*/  ISETP.GE.AND P4, PT, R0, UR4, PT ;  /* 0x0000000400007c0c */ /* 0x000fc6000bf86270 */
[----:B------:R-:W2:Y:S01]  /*3ec0*/  @!P5 LDG.E R0, desc[UR10][R2.64+0xc] ;  /* 0x00000c0a0200d981 */ /* 0x000ea2000c1e1900 */
[----:B------:R-:W3:Y:S03]  /*3ed0*/  @!P6 LDC R11, c[0x0][0x3a0] ;  /* 0x0000e800ff0beb82 */ /* 0x000ee60000000800 */
[----:B------:R-:W3:Y:S04]  /*3ee0*/  @!P6 LDG.E R4, desc[UR10][R2.64+0x10] ;  /* 0x0000100a0204e981 */ /* 0x000ee8000c1e1900 */
[----:B------:R-:W1:Y:S01]  /*3ef0*/  @!P0 LDG.E R6, desc[UR10][R2.64+0x14] ;  /* 0x0000140a02068981 */ /* 0x000e62000c1e1900 */
[----:B------:R-:W1:Y:S03]  /*3f00*/  @!P0 LDC R13, c[0x0][0x3a0] ;  /* 0x0000e800ff0d8b82 */ /* 0x000e660000000800 */
[----:B------:R-:W5:Y:S05]  /*3f10*/  @!P4 LDG.E R8, desc[UR10][R2.64+0x18] ;  /* 0x0000180a0208c981 */ /* 0x000f6a000c1e1900 */
[----:B------:R-:W5:Y:S08]  /*3f20*/  @!P4 LDC R15, c[0x0][0x3a0] ;  /* 0x0000e800ff0fcb82 */ /* 0x000f700000000800 */
[----:B------:R-:W4:Y:S08]  /*3f30*/  @!P6 LDC R10, c[0x0][0x38c] ;  /* 0x0000e300ff0aeb82 */ /* 0x000f300000000800 */
[----:B------:R-:W5:Y:S08]  /*3f40*/  @!P4 LDC R14, c[0x0][0x38c] ;  /* 0x0000e300ff0ecb82 */ /* 0x000f700000000800 */
[----:B------:R-:W5:Y:S01]  /*3f50*/  @!P0 LDC R12, c[0x0][0x38c] ;  /* 0x0000e300ff0c8b82 */ /* 0x000f620000000800 */
[----:B--2---:R-:W-:Y:S01]  /*3f60*/  @!P5 FMUL R5, R0, R5 ;  /* 0x000000050005d220 */ /* 0x004fe20000400000 */
[----:B------:R-:W-:Y:S01]  /*3f70*/  IADD3 R0, PT, PT, R28, 0x7, RZ ;  /* 0x000000071c007810 */ /* 0x000fe20007ffe0ff */
[----:B---3--:R-:W-:-:S02]  /*3f80*/  @!P6 FMUL R4, R4, R11 ;  /* 0x0000000b0404e220 */ /* 0x008fc40000400000 */
[----:B0-----:R-:W-:Y:S01]  /*3f90*/  @!P5 FFMA R5, R48, R9, R5 ;  /* 0x000000093005d223 */ /* 0x001fe20000000005 */
[----:B-1----:R-:W-:Y:S01]  /*3fa0*/  @!P0 FMUL R7, R6, R13 ;  /* 0x0000000d06078220 */ /* 0x002fe20000400000 */
[----:B----4-:R-:W-:-:S03]  /*3fb0*/  @!P6 FFMA R49, R49, R10, R4 ;  /* 0x0000000a3131e223 */ /* 0x010fc60000000004 */
[----:B------:R4:W-:Y:S01]  /*3fc0*/  @!P5 STG.E desc[UR10][R2.64+0xc], R5 ;  /* 0x00000c050200d986 */ /* 0x0009e2000c10190a */
[----:B-----5:R-:W-:Y:S01]  /*3fd0*/  @!P4 FMUL R8, R8, R15 ;  /* 0x0000000f0808c220 */ /* 0x020fe20000400000 */
[----:B------:R-:W-:Y:S02]  /*3fe0*/  @!P0 FFMA R7, R50, R12, R7 ;  /* 0x0000000c32078223 */ /* 0x000fe40000000007 */
[----:B------:R4:W-:Y:S01]  /*3ff0*/  @!P6 STG.E desc[UR10][R2.64+0x10], R49 ;  /* 0x000010310200e986 */ /* 0x0009e2000c10190a */
[----:B------:R-:W-:-:S03]  /*4000*/  @!P4 FFMA R51, R51, R14, R8 ;  /* 0x0000000e3333c223 */ /* 0x000fc60000000008 */
[----:B------:R4:W-:Y:S01]  /*4010*/  @!P0 STG.E desc[UR10][R2.64+0x14], R7 ;  /* 0x0000140702008986 */ /* 0x0009e2000c10190a */
[----:B------:R-:W-:-:S03]  /*4020*/  ISETP.GE.AND P0, PT, R0, UR4, PT ;  /* 0x0000000400007c0c */ /* 0x000fc6000bf06270 */
[----:B------:R4:W-:Y:S10]  /*4030*/  @!P4 STG.E desc[UR10][R2.64+0x18], R51 ;  /* 0x000018330200c986 */ /* 0x0009f4000c10190a */
[----:B------:R-:W-:Y:S05]  /*4040*/  @P0 BRA `(.L_x_44) ;  /* 0x0000000000180947 */ /* 0x000fea0003800000 */
[----:B------:R-:W4:Y:S01]  /*4050*/  LDG.E R0, desc[UR10][R2.64+0x1c] ;  /* 0x00001c0a02007981 */ /* 0x000f22000c1e1900 */
[----:B------:R-:W4:Y:S01]  /*4060*/  LDCU UR4, c[0x0][0x3a0] ;  /* 0x00007400ff0477ac */ /* 0x000f220008000800 */
[----:B------:R-:W0:Y:S01]  /*4070*/  LDCU UR5, c[0x0][0x38c] ;  /* 0x00007180ff0577ac */ /* 0x000e220008000800 */
[----:B----4-:R-:W-:-:S04]  /*4080*/  FMUL R5, R0, UR4 ;  /* 0x0000000400057c20 */ /* 0x010fc80008400000 */
[----:B0-----:R-:W-:-:S05]  /*4090*/  FFMA R5, R52, UR5, R5 ;  /* 0x0000000534057c23 */ /* 0x001fca0008000005 */
[----:B------:R0:W-:Y:S02]  /*40a0*/  STG.E desc[UR10][R2.64+0x1c], R5 ;  /* 0x00001c0502007986 */ /* 0x0001e4000c10190a */
.L_x_44:
[----:B------:R-:W-:Y:S05]  /*40b0*/  BSYNC.RECONVERGENT B0 ;  /* 0x0000000000007941 */ /* 0x000fea0003800200 */
.L_x_43:
[----:B------:R-:W-:Y:S04]  /*40c0*/  BSSY.RECONVERGENT B0, `(.L_x_45) ;  /* 0x000004d000007945 */ /* 0x000fe80003800200 */
[----:B------:R-:W-:Y:S05]  /*40d0*/  @P1 BRA `(.L_x_46) ;  /* 0x00000004002c1947 */ /* 0x000fea0003800000 */
[----:B------:R-:W5:Y:S01]  /*40e0*/  LDCU UR4, c[0x0][0x384] ;  /* 0x00007080ff0477ac */ /* 0x000f620008000800 */
[----:B------:R-:W0:Y:S01]  /*40f0*/  LDCU.64 UR8, c[0x0][0x3a8] ;  /* 0x00007500ff0877ac */ /* 0x000e220008000a00 */
[----:B-----5:R-:W-:Y:S01]  /*4100*/  ISETP.GE.AND P4, PT, R28, UR4, PT ;  /* 0x000000041c007c0c */ /* 0x020fe2000bf86270 */
[----:B------:R-:W-:-:S12]  /*4110*/  IMAD R23, R23, UR4, RZ ;  /* 0x0000000417177c24 */ /* 0x000fd8000f8e02ff */
[----:B01234-:R-:W0:Y:S01]  /*4120*/  @!P4 LDC.64 R4, c[0x0][0x3a8] ;  /* 0x0000ea00ff04cb82 */ /* 0x01fe220000000a00 */
[----:B------:R-:W-:-:S07]  /*4130*/  @!P4 IMAD.IADD R3, R28, 0x1, R23 ;  /* 0x000000011c03c824 */ /* 0x000fce00078e0217 */
[----:B------:R-:W1:Y:S08]  /*4140*/  @!P4 LDC R7, c[0x0][0x3a0] ;  /* 0x0000e800ff07cb82 */ /* 0x000e700000000800 */
[----:B------:R-:W2:Y:S01]  /*4150*/  @!P4 LDC R8, c[0x0][0x38c] ;  /* 0x0000e300ff08cb82 */ /* 0x000ea20000000800 */
[----:B0-----:R-:W-:-:S05]  /*4160*/  @!P4 IMAD.WIDE R4, R3, 0x4, R4 ;  /* 0x000000040304c825 */ /* 0x001fca00078e0204 */
[----:B------:R-:W1:Y:S01]  /*4170*/  @!P4 LDG.E R0, desc[UR10][R4.64] ;  /* 0x0000000a0400c981 */ /* 0x000e62000c1e1900 */
[C---:B------:R-:W-:Y:S02]  /*4180*/  IADD3 R2, PT, PT, R28.reuse, 0x1, RZ ;  /* 0x000000011c027810 */ /* 0x040fe40007ffe0ff */
[----:B------:R-:W-:Y:S02]  /*4190*/  SHF.R.S32.HI R3, RZ, 0x1f, R23 ;  /* 0x0000001fff037819 */ /* 0x000fe40000011417 */
[----:B------:R-:W-:Y:S02]  /*41a0*/  IADD3 R23, P1, PT, R28, R23, RZ ;  /* 0x000000171c177210 */ /* 0x000fe40007f3e0ff */
[----:B------:R-:W-:Y:S02]  /*41b0*/  ISETP.GE.AND P0, PT, R2, UR4, PT ;  /* 0x0000000402007c0c */ /* 0x000fe4000bf06270 */
[----:B------:R-:W-:Y:S02]  /*41c0*/  LEA.HI.X.SX32 R6, R28, R3, 0x1, P1 ;  /* 0x000000031c067211 */ /* 0x000fe400008f0eff */
[----:B------:R-:W-:-:S04]  /*41d0*/  LEA R2, P1, R23, UR8, 0x2 ;  /* 0x0000000817027c11 */ /* 0x000fc8000f8210ff */
[----:B------:R-:W-:-:S05]  /*41e0*/  LEA.HI.X R3, R23, UR9, R6, 0x2, P1 ;  /* 0x0000000917037c11 */ /* 0x000fca00088f1406 */
[----:B------:R-:W0:Y:S01]  /*41f0*/  @!P0 LDC R6, c[0x0][0x38c] ;  /* 0x0000e300ff068b82 */ /* 0x000e220000000800 */
[----:B-1----:R-:W-:-:S07]  /*4200*/  @!P4 FMUL R0, R0, R7 ;  /* 0x000000070000c220 */ /* 0x002fce0000400000 */
[----:B------:R-:W1:Y:S01]  /*4210*/  @!P0 LDC R7, c[0x0][0x3a0] ;  /* 0x0000e800ff078b82 */ /* 0x000e620000000800 */
[----:B--2---:R-:W-:-:S05]  /*4220*/  @!P4 FFMA R53, R53, R8, R0 ;  /* 0x000000083535c223 */ /* 0x004fca0000000000 */
[----:B------:R2:W-:Y:S04]  /*4230*/  @!P4 STG.E desc[UR10][R4.64], R53 ;  /* 0x000000350400c986 */ /* 0x0005e8000c10190a */
[----:B------:R-:W1:Y:S01]  /*4240*/  @!P0 LDG.E R0, desc[UR10][R2.64+0x4] ;  /* 0x0000040a02008981 */ /* 0x000e62000c1e1900 */
[----:B------:R-:W-:-:S05]  /*4250*/  VIADD R8, R28, 0x2 ;  /* 0x000000021c087836 */ /* 0x000fca0000000000 */
[----:B------:R-:W-:Y:S02]  /*4260*/  ISETP.GE.AND P6, PT, R8, UR4, PT ;  /* 0x0000000408007c0c */ /* 0x000fe4000bfc6270 */
[----:B------:R-:W-:-:S04]  /*4270*/  IADD3 R8, PT, PT, R28, 0x5, RZ ;  /* 0x000000051c087810 */ /* 0x000fc80007ffe0ff */
[----:B------:R-:W-:-:S07]  /*4280*/  ISETP.GE.AND P1, PT, R8, UR4, PT ;  /* 0x0000000408007c0c */ /* 0x000fce000bf26270 */
[----:B--2---:R-:W2:Y:S06]  /*4290*/  @!P6 LDC R5, c[0x0][0x3a0] ;  /* 0x0000e800ff05eb82 */ /* 0x004eac0000000800 */
[----:B------:R-:W3:Y:S02]  /*42a0*/  @!P1 LDG.E R8, desc[UR10][R2.64+0x14] ;  /* 0x0000140a02089981 */ /* 0x000ee4000c1e1900 */
[----:B------:R-:W4:Y:S08]  /*42b0*/  @!P6 LDC R10, c[0x0][0x38c] ;  /* 0x0000e300ff0aeb82 */ /* 0x000f300000000800 */
[----:B------:R-:W5:Y:S01]  /*42c0*/  @!P1 LDC R15, c[0x0][0x38c] ;  /* 0x0000e300ff0f9b82 */ /* 0x000f620000000800 */
[----:B-1----:R-:W-:Y:S01]  /*42d0*/  @!P0 FMUL R7, R0, R7 ;  /* 0x0000000700078220 */ /* 0x002fe20000400000 */
[----:B------:R-:W-:-:S03]  /*42e0*/  IADD3 R0, PT, PT, R28, 0x3, RZ ;  /* 0x000000031c007810 */ /* 0x000fc60007ffe0ff */
[----:B0-----:R-:W-:Y:S01]  /*42f0*/  @!P0 FFMA R7, R54, R6, R7 ;  /* 0x0000000636078223 */ /* 0x001fe20000000007 */
[----:B------:R-:W-:Y:S01]  /*4300*/  VIADD R6, R28, 0x4 ;  /* 0x000000041c067836 */ /* 0x000fe20000000000 */
[----:B------:R-:W-:Y:S01]  /*4310*/  ISETP.GE.AND P5, PT, R0, UR4, PT ;  /* 0x0000000400007c0c */ /* 0x000fe2000bfa6270 */
[----:B------:R-:W-:Y:S02]  /*4320*/  VIADD R0, R28, 0x6 ;  /* 0x000000061c007836 */ /* 0x000fe40000000000 */
[----:B------:R0:W-:Y:S01]  /*4330*/  @!P0 STG.E desc[UR10][R2.64+0x4], R7 ;  /* 0x0000040702008986 */ /* 0x0001e2000c10190a */
[----:B------:R-:W-:Y:S02]  /*4340*/  ISETP.GE.AND P4, PT, R6, UR4, PT ;  /* 0x0000000406007c0c */ /* 0x000fe4000bf86270 */
[----:B------:R-:W-:Y:S02]  /*4350*/  ISETP.GE.AND P0, PT, R0, UR4, PT ;  /* 0x0000000400007c0c */ /* 0x000fe4000bf06270 */
[----:B------:R-:W2:Y:S05]  /*4360*/  @!P6 LDG.E R0, desc[UR10][R2.64+0x8] ;  /* 0x0000080a0200e981 */ /* 0x000eaa000c1e1900 */
[----:B------:R-:W4:Y:S01]  /*4370*/  @!P5 LDG.E R4, desc[UR10][R2.64+0xc] ;  /* 0x00000c0a0204d981 */ /* 0x000f22000c1e1900 */
[----:B------:R-:W4:Y:S03]  /*4380*/  @!P5 LDC R11, c[0x0][0x3a0] ;  /* 0x0000e800ff0bdb82 */ /* 0x000f260000000800 */
[----:B------:R-:W4:Y:S04]  /*4390*/  @!P4 LDG.E R6, desc[UR10][R2.64+0x10] ;  /* 0x0000100a0206c981 */ /* 0x000f28000c1e1900 */
[----:B------:R-:W4:Y:S01]  /*43a0*/  @!P0 LDG.E R9, desc[UR10][R2.64+0x18] ;  /* 0x0000180a02098981 */ /* 0x000f22000c1e1900 */
[----:B------:R-:W1:Y:S08]  /*43b0*/  @!P4 LDC R13, c[0x0][0x3a0] ;  /* 0x0000e800ff0dcb82 */ /* 0x000e700000000800 */
[----:B0-----:R-:W3:Y:S08]  /*43c0*/  @!P1 LDC R7, c[0x0][0x3a0] ;  /* 0x0000e800ff079b82 */ /* 0x001ef00000000800 */
[----:B------:R-:W0:Y:S08]  /*43d0*/  @!P0 LDC R18, c[0x0][0x3a0] ;  /* 0x0000e800ff128b82 */ /* 0x000e300000000800 */
[----:B------:R-:W0:Y:S08]  /*43e0*/  @!P5 LDC R12, c[0x0][0x38c] ;  /* 0x0000e300ff0cdb82 */ /* 0x000e300000000800 */
[----:B------:R-:W0:Y:S08]  /*43f0*/  @!P4 LDC R14, c[0x0][0x38c] ;  /* 0x0000e300ff0ecb82 */ /* 0x000e300000000800 */
[----:B------:R-:W0:Y:S01]  /*4400*/  @!P0 LDC R17, c[0x0][0x38c] ;  /* 0x0000e300ff118b82 */ /* 0x000e220000000800 */
[----:B---3--:R-:W-:-:S04]  /*4410*/  @!P1 FMUL R7, R8, R7 ;  /* 0x0000000708079220 */ /* 0x008fc80000400000 */
[----:B-----5:R-:W-:-:S05]  /*4420*/  @!P1 FFMA R7, R58, R15, R7 ;  /* 0x0000000f3a079223 */ /* 0x020fca0000000007 */
[----:B------:R3:W-:Y:S01]  /*4430*/  @!P1 STG.E desc[UR10][R2.64+0x14], R7 ;  /* 0x0000140702009986 */ /* 0x0007e2000c10190a */
[----:B--2---:R-:W-:Y:S01]  /*4440*/  @!P6 FMUL R0, R0, R5 ;  /* 0x000000050000e220 */ /* 0x004fe20000400000 */
[----:B----4-:R-:W-:-:S03]  /*4450*/  @!P5 FMUL R5, R4, R11 ;  /* 0x0000000b0405d220 */ /* 0x010fc60000400000 */
[----:B------:R-:W-:Y:S01]  /*4460*/  @!P6 FFMA R55, R55, R10, R0 ;  /* 0x0000000a3737e223 */ /* 0x000fe20000000000 */
[----:B-1----:R-:W-:Y:S01]  /*4470*/  @!P4 FMUL R6, R6, R13 ;  /* 0x0000000d0606c220 */ /* 0x002fe20000400000 */
[----:B0-----:R-:W-:Y:S01]  /*4480*/  @!P5 FFMA R5, R56, R12, R5 ;  /* 0x0000000c3805d223 */ /* 0x001fe20000000005 */
[----:B------:R-:W-:Y:S02]  /*4490*/  @!P0 FMUL R0, R9, R18 ;  /* 0x0000001209008220 */ /* 0x000fe40000400000 */
[----:B------:R-:W-:Y:S01]  /*44a0*/  @!P4 FFMA R57, R57, R14, R6 ;  /* 0x0000000e3939c223 */ /* 0x000fe20000000006 */
[----:B------:R3:W-:Y:S01]  /*44b0*/  @!P6 STG.E desc[UR10][R2.64+0x8], R55 ;  /* 0x000008370200e986 */ /* 0x0007e2000c10190a */
[----:B------:R-:W-:Y:S01]  /*44c0*/  @!P0 FFMA R59, R59, R17, R0 ;  /* 0x000000113b3b8223 */ /* 0x000fe20000000000 */
[----:B------:R-:W-:Y:S02]  /*44d0*/  IADD3 R0, PT, PT, R28, 0x7, RZ ;  /* 0x000000071c007810 */ /* 0x000fe40007ffe0ff */
[----:B------:R3:W-:Y:S04]  /*44e0*/  @!P5 STG.E desc[UR10][R2.64+0xc], R5 ;  /* 0x00000c050200d986 */ /* 0x0007e8000c10190a */
[----:B------:R3:W-:Y:S04]  /*44f0*/  @!P4 STG.E desc[UR10][R2.64+0x10], R57 ;  /* 0x000010390200c986 */ /* 0x0007e8000c10190a */
[----:B------:R3:W-:Y:S01]  /*4500*/  @!P0 STG.E desc[UR10][R2.64+0x18], R59 ;  /* 0x0000183b02008986 */ /* 0x0007e2000c10190a */
[----:B------:R-:W-:-:S13]  /*4510*/  ISETP.GE.AND P0, PT, R0, UR4, PT ;  /* 0x0000000400007c0c */ /* 0x000fda000bf06270 */
[----:B---3--:R-:W-:Y:S05]  /*4520*/  @P0 BRA `(.L_x_46) ;  /* 0x0000000000180947 */ /* 0x008fea0003800000 */
[----:B------:R-:W2:Y:S01]  /*4530*/  LDG.E R0, desc[UR10][R2.64+0x1c] ;  /* 0x00001c0a02007981 */ /* 0x000ea2000c1e1900 */
[----:B------:R-:W2:Y:S01]  /*4540*/  LDCU UR4, c[0x0][0x3a0] ;  /* 0x00007400ff0477ac */ /* 0x000ea20008000800 */
[----:B------:R-:W0:Y:S01]  /*4550*/  LDCU UR5, c[0x0][0x38c] ;  /* 0x00007180ff0577ac */ /* 0x000e220008000800 */
[----:B--2---:R-:W-:-:S04]  /*4560*/  FMUL R5, R0, UR4 ;  /* 0x0000000400057c20 */ /* 0x004fc80008400000 */
[----:B0-----:R-:W-:-:S05]  /*4570*/  FFMA R5, R60, UR5, R5 ;  /* 0x000000053c057c23 */ /* 0x001fca0008000005 */
[----:B------:R0:W-:Y:S02]  /*4580*/  STG.E desc[UR10][R2.64+0x1c], R5 ;  /* 0x00001c0502007986 */ /* 0x0001e4000c10190a */
.L_x_46:
[----:B------:R-:W-:Y:S05]  /*4590*/  BSYNC.RECONVERGENT B0 ;  /* 0x0000000000007941 */ /* 0x000fea0003800200 */
.L_x_45:
[----:B------:R-:W-:Y:S04]  /*45a0*/  BSSY.RECONVERGENT B0, `(.L_x_47) ;  /* 0x000004d000007945 */ /* 0x000fe80003800200 */
[----:B------:R-:W-:Y:S05]  /*45b0*/  @P2 BRA `(.L_x_48) ;  /* 0x00000004002c2947 */ /* 0x000fea0003800000 */
[----:B------:R-:W5:Y:S01]  /*45c0*/  LDCU UR4, c[0x0][0x384] ;  /* 0x00007080ff0477ac */ /* 0x000f620008000800 */
[----:B------:R-:W1:Y:S01]  /*45d0*/  LDCU.64 UR8, c[0x0][0x3a8] ;  /* 0x00007500ff0877ac */ /* 0x000e620008000a00 */
[----:B-----5:R-:W-:Y:S01]  /*45e0*/  ISETP.GE.AND P2, PT, R28, UR4, PT ;  /* 0x000000041c007c0c */ /* 0x020fe2000bf46270 */
[----:B0--34-:R-:W-:-:S12]  /*45f0*/  IMAD R3, R22, UR4, RZ ;  /* 0x0000000416037c24 */ /* 0x019fd8000f8e02ff */
[----:B-12---:R-:W0:Y:S01]  /*4600*/  @!P2 LDC.64 R4, c[0x0][0x3a8] ;  /* 0x0000ea00ff04ab82 */ /* 0x006e220000000a00 */
[----:B------:R-:W-:-:S07]  /*4610*/  @!P2 IMAD.IADD R7, R28, 0x1, R3 ;  /* 0x000000011c07a824 */ /* 0x000fce00078e0203 */
[----:B------:R-:W1:Y:S08]  /*4620*/  @!P2 LDC R9, c[0x0][0x3a0] ;  /* 0x0000e800ff09ab82 */ /* 0x000e700000000800 */
[----:B------:R-:W2:Y:S01]  /*4630*/  @!P2 LDC R8, c[0x0][0x38c] ;  /* 0x0000e300ff08ab82 */ /* 0x000ea20000000800 */
[----:B0-----:R-:W-:-:S05]  /*4640*/  @!P2 IMAD.WIDE R4, R7, 0x4, R4 ;  /* 0x000000040704a825 */ /* 0x001fca00078e0204 */
[----:B------:R-:W1:Y:S01]  /*4650*/  @!P2 LDG.E R0, desc[UR10][R4.64] ;  /* 0x0000000a0400a981 */ /* 0x000e62000c1e1900 */
[C---:B------:R-:W-:Y:S01]  /*4660*/  VIADD R6, R28.reuse, 0x2 ;  /* 0x000000021c067836 */ /* 0x040fe20000000000 */
[C---:B------:R-:W-:Y:S02]  /*4670*/  IADD3 R2, PT, PT, R28.reuse, 0x1, RZ ;  /* 0x000000011c027810 */ /* 0x040fe40007ffe0ff */
[----:B------:R-:W-:Y:S02]  /*4680*/  SHF.R.S32.HI R7, RZ, 0x1f, R3 ;  /* 0x0000001fff077819 */ /* 0x000fe40000011403 */
[----:B------:R-:W-:Y:S02]  /*4690*/  IADD3 R3, P4, PT, R28, R3, RZ ;  /* 0x000000031c037210 */ /* 0x000fe40007f9e0ff */
[----:B------:R-:W-:Y:S02]  /*46a0*/  ISETP.GE.AND P0, PT, R2, UR4, PT ;  /* 0x0000000402007c0c */ /* 0x000fe4000bf06270 */
[----:B------:R-:W-:-:S02]  /*46b0*/  ISETP.GE.AND P1, PT, R6, UR4, PT ;  /* 0x0000000406007c0c */ /* 0x000fc4000bf26270 */
[C---:B------:R-:W-:Y:S02]  /*46c0*/  LEA.HI.X.SX32 R6, R28.reuse, R7, 0x1, P4 ;  /* 0x000000071c067211 */ /* 0x040fe400020f0eff */
[C---:B------:R-:W-:Y:S02]  /*46d0*/  LEA R2, P5, R3.reuse, UR8, 0x2 ;  /* 0x0000000803027c11 */ /* 0x040fe4000f8a10ff */
[C---:B------:R-:W-:Y:S02]  /*46e0*/  IADD3 R7, PT, PT, R28.reuse, 0x5, RZ ;  /* 0x000000051c077810 */ /* 0x040fe40007ffe0ff */
[----:B------:R-:W-:Y:S01]  /*46f0*/  LEA.HI.X R3, R3, UR9, R6, 0x2, P5 ;  /* 0x0000000903037c11 */ /* 0x000fe2000a8f1406 */
[----:B------:R-:W-:Y:S02]  /*4700*/  VIADD R6, R28, 0x6 ;  /* 0x000000061c067836 */ /* 0x000fe40000000000 */
[----:B------:R-:W0:Y:S03]  /*4710*/  @!P0 LDC R11, c[0x0][0x3a0] ;  /* 0x0000e800ff0b8b82 */ /* 0x000e260000000800 */
[----:B------:R-:W-:-:S05]  /*4720*/  ISETP.GE.AND P6, PT, R6, UR4, PT ;  /* 0x0000000406007c0c */ /* 0x000fca000bfc6270 */
[----:B------:R-:W3:Y:S08]  /*4730*/  @!P1 LDC R13, c[0x0][0x3a0] ;  /* 0x0000e800ff0d9b82 */ /* 0x000ef00000000800 */
[----:B------:R-:W4:Y:S08]  /*4740*/  @!P6 LDC R21, c[0x0][0x3a0] ;  /* 0x0000e800ff15eb82 */ /* 0x000f300000000800 */
[----:B------:R-:W5:Y:S08]  /*4750*/  @!P1 LDC R12, c[0x0][0x38c] ;  /* 0x0000e300ff0c9b82 */ /* 0x000f700000000800 */
[----:B------:R-:W0:Y:S01]  /*4760*/  @!P6 LDC R22, c[0x0][0x38c] ;  /* 0x0000e300ff16eb82 */ /* 0x000e220000000800 */
[----:B-1----:R-:W-:Y:S01]  /*4770*/  @!P2 FMUL R0, R0, R9 ;  /* 0x000000090000a220 */ /* 0x002fe20000400000 */
[----:B------:R-:W-:-:S03]  /*4780*/  IADD3 R9, PT, PT, R28, 0x3, RZ ;  /* 0x000000031c097810 */ /* 0x000fc60007ffe0ff */
[----:B--2---:R-:W-:Y:S01]  /*4790*/  @!P2 FFMA R61, R61, R8, R0 ;  /* 0x000000083d3da223 */ /* 0x004fe20000000000 */
[----:B------:R-:W-:Y:S01]  /*47a0*/  VIADD R0, R28, 0x4 ;  /* 0x000000041c007836 */ /* 0x000fe20000000000 */
[----:B------:R-:W-:-:S03]  /*47b0*/  ISETP.GE.AND P4, PT, R9, UR4, PT ;  /* 0x0000000409007c0c */ /* 0x000fc6000bf86270 */
[----:B------:R1:W-:Y:S01]  /*47c0*/  @!P2 STG.E desc[UR10][R4.64], R61 ;  /* 0x0000003d0400a986 */ /* 0x0003e2000c10190a */
[----:B------:R-:W-:Y:S02]  /*47d0*/  ISETP.GE.AND P5, PT, R0, UR4, PT ;  /* 0x0000000400007c0c */ /* 0x000fe4000bfa6270 */
[----:B------:R-:W-:Y:S01]  /*47e0*/  ISETP.GE.AND P2, PT, R7, UR4, PT ;  /* 0x0000000407007c0c */ /* 0x000fe2000bf46270 */
[----:B------:R-:W3:Y:S04]  /*47f0*/  @!P1 LDG.E R6, desc[UR10][R2.64+0x8] ;  /* 0x0000080a02069981 */ /* 0x000ee8000c1e1900 */
[----:B------:R-:W4:Y:S02]  /*4800*/  @!P6 LDG.E R10, desc[UR10][R2.64+0x18] ;  /* 0x0000180a020ae981 */ /* 0x000f24000c1e1900 */
[----:B------:R-:W2:Y:S02]  /*4810*/  @!P4 LDC R14, c[0x0][0x3a0] ;  /* 0x0000e800ff0ecb82 */ /* 0x000ea40000000800 */
[----:B------:R-:W2:Y:S04]  /*4820*/  @!P4 LDG.E R7, desc[UR10][R2.64+0xc] ;  /* 0x00000c0a0207c981 */ /* 0x000ea8000c1e1900 */
[----:B------:R-:W5:Y:S02]  /*4830*/  @!P5 LDG.E R8, desc[UR10][R2.64+0x10] ;  /* 0x0000100a0208d981 */ /* 0x000f64000c1e1900 */
[----:B------:R-:W5:Y:S02]  /*4840*/  @!P5 LDC R17, c[0x0][0x3a0] ;  /* 0x0000e800ff11db82 */ /* 0x000f640000000800 */
[----:B------:R-:W5:Y:S04]  /*4850*/  @!P2 LDG.E R9, desc[UR10][R2.64+0x14] ;  /* 0x0000140a0209a981 */ /* 0x000f68000c1e1900 */
[----:B------:R-:W0:Y:S02]  /*4860*/  @!P0 LDG.E R0, desc[UR10][R2.64+0x4] ;  /* 0x0000040a02008981 */ /* 0x000e24000c1e1900 */
[----:B------:R-:W5:Y:S08]  /*4870*/  @!P2 LDC R20, c[0x0][0x3a0] ;  /* 0x0000e800ff14ab82 */ /* 0x000f700000000800 */
[----:B------:R-:W5:Y:S08]  /*4880*/  @!P4 LDC R15, c[0x0][0x38c] ;  /* 0x0000e300ff0fcb82 */ /* 0x000f700000000800 */
[----:B------:R-:W5:Y:S08]  /*4890*/  @!P5 LDC R18, c[0x0][0x38c] ;  /* 0x0000e300ff12db82 */ /* 0x000f700000000800 */
[----:B------:R-:W0:Y:S08]  /*48a0*/  @!P2 LDC R19, c[0x0][0x38c] ;  /* 0x0000e300ff13ab82 */ /* 0x000e300000000800 */
[----:B-1----:R-:W1:Y:S01]  /*48b0*/  @!P0 LDC R4, c[0x0][0x38c] ;  /* 0x0000e300ff048b82 */ /* 0x002e620000000800 */
[----:B---3--:R-:W-:Y:S01]  /*48c0*/  @!P1 FMUL R6, R6, R13 ;  /* 0x0000000d06069220 */ /* 0x008fe20000400000 */
[----:B----4-:R-:W-:Y:S01]  /*48d0*/  @!P6 FMUL R10, R10, R21 ;  /* 0x000000150a0ae220 */ /* 0x010fe20000400000 */
[----:B--2---:R-:W-:Y:S01]  /*48e0*/  @!P4 FMUL R7, R7, R14 ;  /* 0x0000000e0707c220 */ /* 0x004fe20000400000 */
[----:B-----5:R-:W-:Y:S01]  /*48f0*/  @!P5 FMUL R8, R8, R17 ;  /* 0x000000110808d220 */ /* 0x020fe20000400000 */
[----:B------:R-:W-:Y:S01]  /*4900*/  @!P2 FMUL R9, R9, R20 ;  /* 0x000000140909a220 */ /* 0x000fe20000400000 */
[----:B------:R-:W-:Y:S01]  /*4910*/  @!P1 FFMA R63, R63, R12, R6 ;  /* 0x0000000c3f3f9223 */ /* 0x000fe20000000006 */
[----:B------:R-:W-:Y:S01]  /*4920*/  @!P4 FFMA R7, R64, R15, R7 ;  /* 0x0000000f4007c223 */ /* 0x000fe20000000007 */
[----:B------:R-:W-:Y:S01]  /*4930*/  @!P5 FFMA R65, R65, R18, R8 ;  /* 0x000000124141d223 */ /* 0x000fe20000000008 */
[----:B0-----:R-:W-:Y:S01]  /*4940*/  @!P0 FMUL R5, R0, R11 ;  /* 0x0000000b00058220 */ /* 0x001fe20000400000 */
[----:B------:R-:W-:Y:S01]  /*4950*/  @!P2 FFMA R9, R66, R19, R9 ;  /* 0x000000134209a223 */ /* 0x000fe20000000009 */
[----:B------:R-:W-:Y:S01]  /*4960*/  @!P6 FFMA R67, R67, R22, R10 ;  /* 0x000000164343e223 */ /* 0x000fe2000000000a */
[----:B------:R0:W-:Y:S01]  /*4970*/  @!P1 STG.E desc[UR10][R2.64+0x8], R63 ;  /* 0x0000083f02009986 */ /* 0x0001e2000c10190a */
[----:B-1----:R-:W-:Y:S01]  /*4980*/  @!P0 FFMA R5, R62, R4, R5 ;  /* 0x000000043e058223 */ /* 0x002fe20000000005 */
[----:B------:R-:W-:-:S02]  /*4990*/  IADD3 R0, PT, PT, R28, 0x7, RZ ;  /* 0x000000071c007810 */ /* 0x000fc40007ffe0ff */
[----:B------:R0:W-:Y:S04]  /*49a0*/  @!P4 STG.E desc[UR10][R2.64+0xc], R7 ;  /* 0x00000c070200c986 */ /* 0x0001e8000c10190a */
[----:B------:R0:W-:Y:S04]  /*49b0*/  @!P5 STG.E desc[UR10][R2.64+0x10], R65 ;  /* 0x000010410200d986 */ /* 0x0001e8000c10190a */
[----:B------:R0:W-:Y:S04]  /*49c0*/  @!P2 STG.E desc[UR10][R2.64+0x14], R9 ;  /* 0x000014090200a986 */ /* 0x0001e8000c10190a */
[----:B------:R0:W-:Y:S04]  /*49d0*/  @!P6 STG.E desc[UR10][R2.64+0x18], R67 ;  /* 0x000018430200e986 */ /* 0x0001e8000c10190a */
[----:B------:R0:W-:Y:S01]  /*49e0*/  @!P0 STG.E desc[UR10][R2.64+0x4], R5 ;  /* 0x0000040502008986 */ /* 0x0001e2000c10190a */
[----:B------:R-:W-:-:S13]  /*49f0*/  ISETP.GE.AND P0, PT, R0, UR4, PT ;  /* 0x0000000400007c0c */ /* 0x000fda000bf06270 */
[----:B0-----:R-:W-:Y:S05]  /*4a00*/  @P0 BRA `(.L_x_48) ;  /* 0x0000000000180947 */ /* 0x001fea0003800000 */
[----:B------:R-:W2:Y:S01]  /*4a10*/  LDG.E R0, desc[UR10][R2.64+0x1c] ;  /* 0x00001c0a02007981 */ /* 0x000ea2000c1e1900 */
[----:B------:R-:W2:Y:S01]  /*4a20*/  LDCU UR4, c[0x0][0x3a0] ;  /* 0x00007400ff0477ac */ /* 0x000ea20008000800 */
[----:B------:R-:W0:Y:S01]  /*4a30*/  LDCU UR5, c[0x0][0x38c] ;  /* 0x00007180ff0577ac */ /* 0x000e220008000800 */
[----:B--2---:R-:W-:-:S04]  /*4a40*/  FMUL R5, R0, UR4 ;  /* 0x0000000400057c20 */ /* 0x004fc80008400000 */
[----:B0-----:R-:W-:-:S05]  /*4a50*/  FFMA R5, R68, UR5, R5 ;  /* 0x0000000544057c23 */ /* 0x001fca0008000005 */
[----:B------:R0:W-:Y:S02]  /*4a60*/  STG.E desc[UR10][R2.64+0x1c], R5 ;  /* 0x00001c0502007986 */ /* 0x0001e4000c10190a */
.L_x_48:
[----:B------:R-:W-:Y:S05]  /*4a70*/  BSYNC.RECONVERGENT B0 ;  /* 0x0000000000007941 */ /* 0x000fea0003800200 */
.L_x_47:
[----:B------:R-:W-:Y:S05]  /*4a80*/  @P3 EXIT ;  /* 0x000000000000394d */ /* 0x000fea0003800000 */
[----:B------:R-:W5:Y:S01]  /*4a90*/  LDCU UR4, c[0x0][0x384] ;  /* 0x00007080ff0477ac */ /* 0x000f620008000800 */
[----:B------:R-:W1:Y:S01]  /*4aa0*/  LDCU.64 UR6, c[0x0][0x3a8] ;  /* 0x00007500ff0677ac */ /* 0x000e620008000a00 */
[----:B-----5:R-:W-:Y:S01]  /*4ab0*/  ISETP.GE.AND P4, PT, R28, UR4, PT ;  /* 0x000000041c007c0c */ /* 0x020fe2000bf86270 */
[----:B0--34-:R-:W-:-:S12]  /*4ac0*/  IMAD R3, R16, UR4, RZ ;  /* 0x0000000410037c24 */ /* 0x019fd8000f8e02ff */
[----:B-12---:R-:W0:Y:S01]  /*4ad0*/  @!P4 LDC.64 R4, c[0x0][0x3a8] ;  /* 0x0000ea00ff04cb82 */ /* 0x006e220000000a00 */
[----:B------:R-:W-:-:S07]  /*4ae0*/  @!P4 IMAD.IADD R7, R28, 0x1, R3 ;  /* 0x000000011c07c824 */ /* 0x000fce00078e0203 */
[----:B------:R-:W1:Y:S01]  /*4af0*/  @!P4 LDC R2, c[0x0][0x38c] ;  /* 0x0000e300ff02cb82 */ /* 0x000e620000000800 */
[----:B0-----:R-:W-:-:S07]  /*4b00*/  @!P4 IMAD.WIDE R4, R7, 0x4, R4 ;  /* 0x000000040704c825 */ /* 0x001fce00078e0204 */
[----:B------:R-:W0:Y:S01]  /*4b10*/  @!P4 LDC R7, c[0x0][0x3a0] ;  /* 0x0000e800ff07cb82 */ /* 0x000e220000000800 */
[----:B------:R-:W0:Y:S01]  /*4b20*/  @!P4 LDG.E R0, desc[UR10][R4.64] ;  /* 0x0000000a0400c981 */ /* 0x000e22000c1e1900 */
[C---:B------:R-:W-:Y:S02]  /*4b30*/  IADD3 R6, PT, PT, R28.reuse, 0x1, RZ ;  /* 0x000000011c067810 */ /* 0x040fe40007ffe0ff */
[----:B------:R-:W-:Y:S02]  /*4b40*/  IADD3 R8, PT, PT, R28, 0x3, RZ ;  /* 0x000000031c087810 */ /* 0x000fe40007ffe0ff */
[----:B------:R-:W-:Y:S01]  /*4b50*/  ISETP.GE.AND P0, PT, R6, UR4, PT ;  /* 0x0000000406007c0c */ /* 0x000fe2000bf06270 */
[----:B------:R-:W-:-:S05]  /*4b60*/  VIADD R6, R28, 0x2 ;  /* 0x000000021c067836 */ /* 0x000fca0000000000 */
[----:B------:R-:W-:Y:S02]  /*4b70*/  ISETP.GE.AND P2, PT, R6, UR4, PT ;  /* 0x0000000406007c0c */ /* 0x000fe4000bf46270 */
[----:B------:R-:W-:-:S11]  /*4b80*/  IADD3 R6, PT, PT, R28, 0x5, RZ ;  /* 0x000000051c067810 */ /* 0x000fd60007ffe0ff */
[----:B------:R-:W2:Y:S08]  /*4b90*/  @!P2 LDC R11, c[0x0][0x3a0] ;  /* 0x0000e800ff0bab82 */ /* 0x000eb00000000800 */
[----:B------:R-:W3:Y:S01]  /*4ba0*/  @!P2 LDC R12, c[0x0][0x38c] ;  /* 0x0000e300ff0cab82 */ /* 0x000ee20000000800 */
[----:B0-----:R-:W-:Y:S01]  /*4bb0*/  @!P4 FMUL R0, R0, R7 ;  /* 0x000000070000c220 */ /* 0x001fe20000400000 */
[----:B------:R-:W-:-:S02]  /*4bc0*/  SHF.R.S32.HI R7, RZ, 0x1f, R3 ;  /* 0x0000001fff077819 */ /* 0x000fc40000011403 */
[----:B------:R-:W-:Y:S01]  /*4bd0*/  IADD3 R3, P1, PT, R28, R3, RZ ;  /* 0x000000031c037210 */ /* 0x000fe20007f3e0ff */
[----:B-1----:R-:W-:-:S03]  /*4be0*/  @!P4 FFMA R69, R69, R2, R0 ;  /* 0x000000024545c223 */ /* 0x002fc60000000000 */
[C---:B------:R-:W-:Y:S01]  /*4bf0*/  LEA.HI.X.SX32 R0, R28.reuse, R7, 0x1, P1 ;  /* 0x000000071c007211 */ /* 0x040fe200008f0eff */
[----:B------:R-:W-:Y:S01]  /*4c00*/  VIADD R7, R28, 0x4 ;  /* 0x000000041c077836 */ /* 0x000fe20000000000 */
[C---:B------:R-:W-:Y:S01]  /*4c10*/  LEA R2, P3, R3.reuse, UR6, 0x2 ;  /* 0x0000000603027c11 */ /* 0x040fe2000f8610ff */
[----:B------:R0:W-:Y:S01]  /*4c20*/  @!P4 STG.E desc[UR10][R4.64], R69 ;  /* 0x000000450400c986 */ /* 0x0001e2000c10190a */
[----:B------:R-:W-:Y:S02]  /*4c30*/  ISETP.GE.AND P1, PT, R8, UR4, PT ;  /* 0x0000000408007c0c */ /* 0x000fe4000bf26270 */
[----:B------:R-:W-:Y:S02]  /*4c40*/  LEA.HI.X R3, R3, UR7, R0, 0x2, P3 ;  /* 0x0000000703037c11 */ /* 0x000fe400098f1400 */
[----:B------:R-:W-:Y:S01]  /*4c50*/  ISETP.GE.AND P3, PT, R7, UR4, PT ;  /* 0x0000000407007c0c */ /* 0x000fe2000bf66270 */
[----:B------:R-:W-:Y:S01]  /*4c60*/  VIADD R7, R28, 0x6 ;  /* 0x000000061c077836 */ /* 0x000fe20000000000 */
[----:B------:R-:W-:Y:S01]  /*4c70*/  ISETP.GE.AND P4, PT, R6, UR4, PT ;  /* 0x0000000406007c0c */ /* 0x000fe2000bf86270 */
[----:B------:R-:W4:Y:S03]  /*4c80*/  @!P0 LDG.E R0, desc[UR10][R2.64+0x4] ;  /* 0x0000040a02008981 */ /* 0x000f26000c1e1900 */
[----:B------:R-:W-:Y:S01]  /*4c90*/  ISETP.GE.AND P5, PT, R7, UR4, PT ;  /* 0x0000000407007c0c */ /* 0x000fe2000bfa6270 */
[----:B------:R-:W2:Y:S01]  /*4ca0*/  @!P2 LDG.E R6, desc[UR10][R2.64+0x8] ;  /* 0x0000080a0206a981 */ /* 0x000ea2000c1e1900 */
[----:B0-----:R-:W4:Y:S03]  /*4cb0*/  @!P0 LDC R5, c[0x0][0x3a0] ;  /* 0x0000e800ff058b82 */ /* 0x001f260000000800 */
[----:B------:R-:W5:Y:S04]  /*4cc0*/  @!P1 LDG.E R7, desc[UR10][R2.64+0xc] ;  /* 0x00000c0a02079981 */ /* 0x000f68000c1e1900 */
[----:B------:R-:W3:Y:S01]  /*4cd0*/  @!P3 LDG.E R8, desc[UR10][R2.64+0x10] ;  /* 0x0000100a0208b981 */ /* 0x000ee2000c1e1900 */
[----:B------:R-:W5:Y:S03]  /*4ce0*/  @!P1 LDC R14, c[0x0][0x3a0] ;  /* 0x0000e800ff0e9b82 */ /* 0x000f660000000800 */
[----:B------:R-:W3:Y:S04]  /*4cf0*/  @!P4 LDG.E R9, desc[UR10][R2.64+0x14] ;  /* 0x0000140a0209c981 */ /* 0x000ee8000c1e1900 */
[----:B------:R-:W3:Y:S01]  /*4d00*/  @!P5 LDG.E R10, desc[UR10][R2.64+0x18] ;  /* 0x0000180a020ad981 */ /* 0x000ee2000c1e1900 */
[----:B------:R-:W0:Y:S01]  /*4d10*/  @!P3 LDC R15, c[0x0][0x3a0] ;  /* 0x0000e800ff0fbb82 */ /* 0x000e220000000800 */
[----:B------:R-:W-:-:S04]  /*4d20*/  IADD3 R28, PT, PT, R28, 0x7, RZ ;  /* 0x000000071c1c7810 */ /* 0x000fc80007ffe0ff */
[----:B------:R-:W-:-:S03]  /*4d30*/  ISETP.GE.AND P6, PT, R28, UR4, PT ;  /* 0x000000041c007c0c */ /* 0x000fc6000bfc6270 */
[----:B------:R-:W1:Y:S08]  /*4d40*/  @!P4 LDC R18, c[0x0][0x3a0] ;  /* 0x0000e800ff12cb82 */ /* 0x000e700000000800 */
[----:B------:R-:W1:Y:S08]  /*4d50*/  @!P5 LDC R19, c[0x0][0x3a0] ;  /* 0x0000e800ff13db82 */ /* 0x000e700000000800 */
[----:B------:R-:W0:Y:S08]  /*4d60*/  @!P0 LDC R4, c[0x0][0x38c] ;  /* 0x0000e300ff048b82 */ /* 0x000e300000000800 */
[----:B------:R-:W1:Y:S08]  /*4d70*/  @!P1 LDC R13, c[0x0][0x38c] ;  /* 0x0000e300ff0d9b82 */ /* 0x000e700000000800 */
[----:B------:R-:W1:Y:S08]  /*4d80*/  @!P3 LDC R16, c[0x0][0x38c] ;  /* 0x0000e300ff10bb82 */ /* 0x000e700000000800 */
[----:B------:R-:W1:Y:S08]  /*4d90*/  @!P4 LDC R17, c[0x0][0x38c] ;  /* 0x0000e300ff11cb82 */ /* 0x000e700000000800 */
[----:B------:R-:W1:Y:S01]  /*4da0*/  @!P5 LDC R20, c[0x0][0x38c] ;  /* 0x0000e300ff14db82 */ /* 0x000e620000000800 */
[----:B----4-:R-:W-:Y:S01]  /*4db0*/  @!P0 FMUL R5, R0, R5 ;  /* 0x0000000500058220 */ /* 0x010fe20000400000 */
[----:B--2---:R-:W-:-:S03]  /*4dc0*/  @!P2 FMUL R6, R6, R11 ;  /* 0x0000000b0606a220 */ /* 0x004fc60000400000 */
[----:B0-----:R-:W-:Y:S01]  /*4dd0*/  @!P0 FFMA R5, R70, R4, R5 ;  /* 0x0000000446058223 */ /* 0x001fe20000000005 */
[----:B-----5:R-:W-:Y:S01]  /*4de0*/  @!P1 FMUL R7, R7, R14 ;  /* 0x0000000e07079220 */ /* 0x020fe20000400000 */
[----:B---3--:R-:W-:-:S03]  /*4df0*/  @!P2 FFMA R71, R71, R12, R6 ;  /* 0x0000000c4747a223 */ /* 0x008fc60000000006 */
[----:B------:R0:W-:Y:S01]  /*4e00*/  @!P0 STG.E desc[UR10][R2.64+0x4], R5 ;  /* 0x0000040502008986 */ /* 0x0001e2000c10190a */
[----:B------:R-:W-:Y:S01]  /*4e10*/  @!P3 FMUL R8, R8, R15 ;  /* 0x0000000f0808b220 */ /* 0x000fe20000400000 */
[----:B-1----:R-:W-:Y:S02]  /*4e20*/  @!P1 FFMA R7, R72, R13, R7 ;  /* 0x0000000d48079223 */ /* 0x002fe40000000007 */
[----:B------:R0:W-:Y:S01]  /*4e30*/  @!P2 STG.E desc[UR10][R2.64+0x8], R71 ;  /* 0x000008470200a986 */ /* 0x0001e2000c10190a */
[----:B------:R-:W-:Y:S01]  /*4e40*/  @!P4 FMUL R9, R9, R18 ;  /* 0x000000120909c220 */ /* 0x000fe20000400000 */
[----:B------:R-:W-:Y:S02]  /*4e50*/  @!P3 FFMA R73, R73, R16, R8 ;  /* 0x000000104949b223 */ /* 0x000fe40000000008 */
[----:B------:R0:W-:Y:S01]  /*4e60*/  @!P1 STG.E desc[UR10][R2.64+0xc], R7 ;  /* 0x00000c0702009986 */ /* 0x0001e2000c10190a */
[----:B------:R-:W-:Y:S01]  /*4e70*/  @!P5 FMUL R10, R10, R19 ;  /* 0x000000130a0ad220 */ /* 0x000fe20000400000 */
[----:B------:R-:W-:-:S02]  /*4e80*/  @!P4 FFMA R9, R74, R17, R9 ;  /* 0x000000114a09c223 */ /* 0x000fc40000000009 */
[----:B------:R0:W-:Y:S01]  /*4e90*/  @!P3 STG.E desc[UR10][R2.64+0x10], R73 ;  /* 0x000010490200b986 */ /* 0x0001e2000c10190a */
[----:B------:R-:W-:-:S03]  /*4ea0*/  @!P5 FFMA R75, R75, R20, R10 ;  /* 0x000000144b4bd223 */ /* 0x000fc6000000000a */
[----:B------:R0:W-:Y:S04]  /*4eb0*/  @!P4 STG.E desc[UR10][R2.64+0x14], R9 ;  /* 0x000014090200c986 */ /* 0x0001e8000c10190a */
[----:B------:R0:W-:Y:S01]  /*4ec0*/  @!P5 STG.E desc[UR10][R2.64+0x18], R75 ;  /* 0x0000184b0200d986 */ /* 0x0001e2000c10190a */
[----:B------:R-:W-:Y:S05]  /*4ed0*/  @P6 EXIT ;  /* 0x000000000000694d */ /* 0x000fea0003800000 */
[----:B------:R-:W0:Y:S01]  /*4ee0*/  LDG.E R0, desc[UR10][R2.64+0x1c] ;  /* 0x00001c0a02007981 */ /* 0x000e22000c1e1900 */
[----:B------:R-:W0:Y:S01]  /*4ef0*/  LDCU UR4, c[0x0][0x3a0] ;  /* 0x00007400ff0477ac */ /* 0x000e220008000800 */
[----:B------:R-:W1:Y:S01]  /*4f00*/  LDCU UR5, c[0x0][0x38c] ;  /* 0x00007180ff0577ac */ /* 0x000e620008000800 */
[----:B0-----:R-:W-:-:S04]  /*4f10*/  FMUL R5, R0, UR4 ;  /* 0x0000000400057c20 */ /* 0x001fc80008400000 */
[----:B-1----:R-:W-:-:S05]  /*4f20*/  FFMA R5, R76, UR5, R5 ;  /* 0x000000054c057c23 */ /* 0x002fca0008000005 */
[----:B------:R-:W-:Y:S01]  /*4f30*/  STG.E desc[UR10][R2.64+0x1c], R5 ;  /* 0x00001c0502007986 */ /* 0x000fe2000c10190a */
[----:B------:R-:W-:Y:S05]  /*4f40*/  EXIT ;  /* 0x000000000000794d */ /* 0x000fea0003800000 */
.L_x_49:
[----:B------:R-:W-:-:S00]  /*4f50*/  BRA `(.L_x_49) ;  /* 0xfffffffc00fc7947 */ /* 0x000fc0000383ffff */
[----:B------:R-:W-:-:S00]  /*4f60*/  NOP ;  /* 0x0000000000007918 */ /* 0x000fc00000000000 */
        /* <DEDUP_REMOVED lines=9> */
.L_x_50:


//--------------------- .nv.shared._Z10sgemm_smemiiifPfPKffS_ --------------------------
	.section	.nv.shared._Z10sgemm_smemiiifPfPKffS_,"aw",@nobits
	.sectionflags	@""
	.align	4
.nv.shared._Z10sgemm_smemiiifPfPKffS_:
	.zero		5120


//--------------------- .nv.shared.reserved.0     --------------------------
	.section	.nv.shared.reserved.0,"aw",@nobits
	.weak		__nv_reservedSMEM_offset_0_alias
	.size		__nv_reservedSMEM_offset_0_alias, 0, 64
	.other		__nv_reservedSMEM_offset_0_alias,@"STO_CUDA_RESERVED_SHARED STV_DEFAULT"
__nv_reservedSMEM_offset_0_alias:
	.zero		0
	.zero		64


//--------------------- .nv.constant0._Z10sgemm_smemiiifPfPKffS_ --------------------------
	.section	.nv.constant0._Z10sgemm_smemiiifPfPKffS_,"a",@progbits
	.sectionflags	@""
	.align	4
.nv.constant0._Z10sgemm_smemiiifPfPKffS_:
	.zero		944


//--------------------- SYMBOLS --------------------------

	.type		.nv.reservedSmem.offset0,@object
	.size		.nv.reservedSmem.offset0,0x4
	.type		.nv.reservedSmem.cap,@object
	.size		.nv.reservedSmem.cap,0x4
